//
// Generated by NVIDIA NVVM Compiler
//
// Compiler Build ID: CL-36424714
// Cuda compilation tools, release 13.0, V13.0.88
// Based on NVVM 20.0.0
//

.version 9.0
.target sm_100
.address_size 64

	// .globl	histgram_status_kernel
// _ZZ22histgram_status_kernelE8s_work_r has been demoted
// _ZZ22histgram_status_kernelE8s_work_g has been demoted
// _ZZ22histgram_status_kernelE8s_work_b has been demoted
// _ZZ22histgram_status_kernelE7s_sum_r has been demoted
// _ZZ22histgram_status_kernelE7s_sum_g has been demoted
// _ZZ22histgram_status_kernelE7s_sum_b has been demoted

.visible .entry histgram_status_kernel(
	.param .u64 .ptr .align 1 histgram_status_kernel_param_0,
	.param .u64 .ptr .align 1 histgram_status_kernel_param_1
)
{
	.reg .pred 	%p<45>;
	.reg .b32 	%r<223>;
	.reg .b64 	%rd<162>;
	.reg .b64 	%fd<35>;
	// demoted variable
	.shared .align 4 .b8 _ZZ22histgram_status_kernelE8s_work_r[4096];
	// demoted variable
	.shared .align 4 .b8 _ZZ22histgram_status_kernelE8s_work_g[4096];
	// demoted variable
	.shared .align 4 .b8 _ZZ22histgram_status_kernelE8s_work_b[4096];
	// demoted variable
	.shared .align 8 .b8 _ZZ22histgram_status_kernelE7s_sum_r[8192];
	// demoted variable
	.shared .align 8 .b8 _ZZ22histgram_status_kernelE7s_sum_g[8192];
	// demoted variable
	.shared .align 8 .b8 _ZZ22histgram_status_kernelE7s_sum_b[8192];
	ld.param.u64 	%rd12, [histgram_status_kernel_param_0];
	ld.param.u64 	%rd11, [histgram_status_kernel_param_1];
	cvta.to.global.u64 	%rd1, %rd12;
	mov.u32 	%r1, %tid.x;
	mul.wide.u32 	%rd13, %r1, 4;
	add.s64 	%rd14, %rd1, %rd13;
	ld.global.u32 	%r2, [%rd14];
	ld.global.u32 	%r3, [%rd14+4096];
	ld.global.u32 	%r4, [%rd14+8192];
	setp.eq.s32 	%p1, %r2, 0;
	selp.b32 	%r19, 1024, %r1, %p1;
	shl.b32 	%r20, %r1, 2;
	mov.u32 	%r21, _ZZ22histgram_status_kernelE8s_work_r;
	add.s32 	%r5, %r21, %r20;
	st.shared.u32 	[%r5], %r19;
	setp.eq.s32 	%p2, %r3, 0;
	selp.b32 	%r22, 1024, %r1, %p2;
	mov.u32 	%r23, _ZZ22histgram_status_kernelE8s_work_g;
	add.s32 	%r6, %r23, %r20;
	st.shared.u32 	[%r6], %r22;
	setp.eq.s32 	%p3, %r4, 0;
	selp.b32 	%r24, 1024, %r1, %p3;
	mov.u32 	%r25, _ZZ22histgram_status_kernelE8s_work_b;
	add.s32 	%r7, %r25, %r20;
	st.shared.u32 	[%r7], %r24;
	bar.sync 	0;
	setp.gt.u32 	%p4, %r1, 511;
	@%p4 bra 	$L__BB0_2;
	ld.shared.u32 	%r26, [%r5];
	ld.shared.u32 	%r27, [%r5+2048];
	min.s32 	%r28, %r26, %r27;
	st.shared.u32 	[%r5], %r28;
	ld.shared.u32 	%r29, [%r6];
	ld.shared.u32 	%r30, [%r6+2048];
	min.s32 	%r31, %r29, %r30;
	st.shared.u32 	[%r6], %r31;
	ld.shared.u32 	%r32, [%r7];
	ld.shared.u32 	%r33, [%r7+2048];
	min.s32 	%r34, %r32, %r33;
	st.shared.u32 	[%r7], %r34;
$L__BB0_2:
	bar.sync 	0;
	setp.gt.u32 	%p5, %r1, 255;
	@%p5 bra 	$L__BB0_4;
	ld.shared.u32 	%r35, [%r5];
	ld.shared.u32 	%r36, [%r5+1024];
	min.s32 	%r37, %r35, %r36;
	st.shared.u32 	[%r5], %r37;
	ld.shared.u32 	%r38, [%r6];
	ld.shared.u32 	%r39, [%r6+1024];
	min.s32 	%r40, %r38, %r39;
	st.shared.u32 	[%r6], %r40;
	ld.shared.u32 	%r41, [%r7];
	ld.shared.u32 	%r42, [%r7+1024];
	min.s32 	%r43, %r41, %r42;
	st.shared.u32 	[%r7], %r43;
$L__BB0_4:
	bar.sync 	0;
	setp.gt.u32 	%p6, %r1, 127;
	@%p6 bra 	$L__BB0_6;
	ld.shared.u32 	%r44, [%r5];
	ld.shared.u32 	%r45, [%r5+512];
	min.s32 	%r46, %r44, %r45;
	st.shared.u32 	[%r5], %r46;
	ld.shared.u32 	%r47, [%r6];
	ld.shared.u32 	%r48, [%r6+512];
	min.s32 	%r49, %r47, %r48;
	st.shared.u32 	[%r6], %r49;
	ld.shared.u32 	%r50, [%r7];
	ld.shared.u32 	%r51, [%r7+512];
	min.s32 	%r52, %r50, %r51;
	st.shared.u32 	[%r7], %r52;
$L__BB0_6:
	bar.sync 	0;
	setp.gt.u32 	%p7, %r1, 63;
	@%p7 bra 	$L__BB0_8;
	ld.shared.u32 	%r53, [%r5];
	ld.shared.u32 	%r54, [%r5+256];
	min.s32 	%r55, %r53, %r54;
	st.shared.u32 	[%r5], %r55;
	ld.shared.u32 	%r56, [%r6];
	ld.shared.u32 	%r57, [%r6+256];
	min.s32 	%r58, %r56, %r57;
	st.shared.u32 	[%r6], %r58;
	ld.shared.u32 	%r59, [%r7];
	ld.shared.u32 	%r60, [%r7+256];
	min.s32 	%r61, %r59, %r60;
	st.shared.u32 	[%r7], %r61;
$L__BB0_8:
	bar.sync 	0;
	setp.gt.u32 	%p8, %r1, 31;
	@%p8 bra 	$L__BB0_10;
	ld.shared.u32 	%r62, [%r5];
	ld.shared.u32 	%r63, [%r5+128];
	min.s32 	%r64, %r62, %r63;
	st.shared.u32 	[%r5], %r64;
	ld.shared.u32 	%r65, [%r6];
	ld.shared.u32 	%r66, [%r6+128];
	min.s32 	%r67, %r65, %r66;
	st.shared.u32 	[%r6], %r67;
	ld.shared.u32 	%r68, [%r7];
	ld.shared.u32 	%r69, [%r7+128];
	min.s32 	%r70, %r68, %r69;
	st.shared.u32 	[%r7], %r70;
$L__BB0_10:
	bar.sync 	0;
	setp.gt.u32 	%p9, %r1, 15;
	@%p9 bra 	$L__BB0_12;
	ld.shared.u32 	%r71, [%r5];
	ld.shared.u32 	%r72, [%r5+64];
	min.s32 	%r73, %r71, %r72;
	st.shared.u32 	[%r5], %r73;
	ld.shared.u32 	%r74, [%r6];
	ld.shared.u32 	%r75, [%r6+64];
	min.s32 	%r76, %r74, %r75;
	st.shared.u32 	[%r6], %r76;
	ld.shared.u32 	%r77, [%r7];
	ld.shared.u32 	%r78, [%r7+64];
	min.s32 	%r79, %r77, %r78;
	st.shared.u32 	[%r7], %r79;
$L__BB0_12:
	bar.sync 	0;
	setp.gt.u32 	%p10, %r1, 7;
	@%p10 bra 	$L__BB0_14;
	ld.shared.u32 	%r80, [%r5];
	ld.shared.u32 	%r81, [%r5+32];
	min.s32 	%r82, %r80, %r81;
	st.shared.u32 	[%r5], %r82;
	ld.shared.u32 	%r83, [%r6];
	ld.shared.u32 	%r84, [%r6+32];
	min.s32 	%r85, %r83, %r84;
	st.shared.u32 	[%r6], %r85;
	ld.shared.u32 	%r86, [%r7];
	ld.shared.u32 	%r87, [%r7+32];
	min.s32 	%r88, %r86, %r87;
	st.shared.u32 	[%r7], %r88;
$L__BB0_14:
	bar.sync 	0;
	setp.gt.u32 	%p11, %r1, 3;
	@%p11 bra 	$L__BB0_16;
	ld.shared.u32 	%r89, [%r5];
	ld.shared.u32 	%r90, [%r5+16];
	min.s32 	%r91, %r89, %r90;
	st.shared.u32 	[%r5], %r91;
	ld.shared.u32 	%r92, [%r6];
	ld.shared.u32 	%r93, [%r6+16];
	min.s32 	%r94, %r92, %r93;
	st.shared.u32 	[%r6], %r94;
	ld.shared.u32 	%r95, [%r7];
	ld.shared.u32 	%r96, [%r7+16];
	min.s32 	%r97, %r95, %r96;
	st.shared.u32 	[%r7], %r97;
$L__BB0_16:
	bar.sync 	0;
	setp.gt.u32 	%p12, %r1, 1;
	@%p12 bra 	$L__BB0_18;
	ld.shared.u32 	%r98, [%r5];
	ld.shared.u32 	%r99, [%r5+8];
	min.s32 	%r100, %r98, %r99;
	st.shared.u32 	[%r5], %r100;
	ld.shared.u32 	%r101, [%r6];
	ld.shared.u32 	%r102, [%r6+8];
	min.s32 	%r103, %r101, %r102;
	st.shared.u32 	[%r6], %r103;
	ld.shared.u32 	%r104, [%r7];
	ld.shared.u32 	%r105, [%r7+8];
	min.s32 	%r106, %r104, %r105;
	st.shared.u32 	[%r7], %r106;
$L__BB0_18:
	bar.sync 	0;
	setp.ne.s32 	%p13, %r1, 0;
	@%p13 bra 	$L__BB0_20;
	ld.shared.u32 	%r107, [%r5];
	ld.shared.u32 	%r108, [_ZZ22histgram_status_kernelE8s_work_r+4];
	min.s32 	%r109, %r107, %r108;
	st.shared.u32 	[%r5], %r109;
	ld.shared.u32 	%r110, [%r6];
	ld.shared.u32 	%r111, [_ZZ22histgram_status_kernelE8s_work_g+4];
	min.s32 	%r112, %r110, %r111;
	st.shared.u32 	[%r6], %r112;
	ld.shared.u32 	%r113, [%r7];
	ld.shared.u32 	%r114, [_ZZ22histgram_status_kernelE8s_work_b+4];
	min.s32 	%r115, %r113, %r114;
	st.shared.u32 	[%r7], %r115;
$L__BB0_20:
	setp.gt.u32 	%p14, %r1, 511;
	setp.eq.s32 	%p15, %r4, 0;
	setp.eq.s32 	%p16, %r3, 0;
	setp.eq.s32 	%p17, %r2, 0;
	bar.sync 	0;
	ld.shared.u32 	%r8, [_ZZ22histgram_status_kernelE8s_work_r];
	ld.shared.u32 	%r9, [_ZZ22histgram_status_kernelE8s_work_g];
	ld.shared.u32 	%r10, [_ZZ22histgram_status_kernelE8s_work_b];
	selp.b32 	%r116, -1, %r1, %p17;
	st.shared.u32 	[%r5], %r116;
	selp.b32 	%r117, -1, %r1, %p16;
	st.shared.u32 	[%r6], %r117;
	selp.b32 	%r118, -1, %r1, %p15;
	st.shared.u32 	[%r7], %r118;
	bar.sync 	0;
	@%p14 bra 	$L__BB0_22;
	ld.shared.u32 	%r119, [%r5];
	ld.shared.u32 	%r120, [%r5+2048];
	max.s32 	%r121, %r119, %r120;
	st.shared.u32 	[%r5], %r121;
	ld.shared.u32 	%r122, [%r6];
	ld.shared.u32 	%r123, [%r6+2048];
	max.s32 	%r124, %r122, %r123;
	st.shared.u32 	[%r6], %r124;
	ld.shared.u32 	%r125, [%r7];
	ld.shared.u32 	%r126, [%r7+2048];
	max.s32 	%r127, %r125, %r126;
	st.shared.u32 	[%r7], %r127;
$L__BB0_22:
	setp.gt.u32 	%p18, %r1, 255;
	bar.sync 	0;
	@%p18 bra 	$L__BB0_24;
	ld.shared.u32 	%r128, [%r5];
	ld.shared.u32 	%r129, [%r5+1024];
	max.s32 	%r130, %r128, %r129;
	st.shared.u32 	[%r5], %r130;
	ld.shared.u32 	%r131, [%r6];
	ld.shared.u32 	%r132, [%r6+1024];
	max.s32 	%r133, %r131, %r132;
	st.shared.u32 	[%r6], %r133;
	ld.shared.u32 	%r134, [%r7];
	ld.shared.u32 	%r135, [%r7+1024];
	max.s32 	%r136, %r134, %r135;
	st.shared.u32 	[%r7], %r136;
$L__BB0_24:
	setp.gt.u32 	%p19, %r1, 127;
	bar.sync 	0;
	@%p19 bra 	$L__BB0_26;
	ld.shared.u32 	%r137, [%r5];
	ld.shared.u32 	%r138, [%r5+512];
	max.s32 	%r139, %r137, %r138;
	st.shared.u32 	[%r5], %r139;
	ld.shared.u32 	%r140, [%r6];
	ld.shared.u32 	%r141, [%r6+512];
	max.s32 	%r142, %r140, %r141;
	st.shared.u32 	[%r6], %r142;
	ld.shared.u32 	%r143, [%r7];
	ld.shared.u32 	%r144, [%r7+512];
	max.s32 	%r145, %r143, %r144;
	st.shared.u32 	[%r7], %r145;
$L__BB0_26:
	setp.gt.u32 	%p20, %r1, 63;
	bar.sync 	0;
	@%p20 bra 	$L__BB0_28;
	ld.shared.u32 	%r146, [%r5];
	ld.shared.u32 	%r147, [%r5+256];
	max.s32 	%r148, %r146, %r147;
	st.shared.u32 	[%r5], %r148;
	ld.shared.u32 	%r149, [%r6];
	ld.shared.u32 	%r150, [%r6+256];
	max.s32 	%r151, %r149, %r150;
	st.shared.u32 	[%r6], %r151;
	ld.shared.u32 	%r152, [%r7];
	ld.shared.u32 	%r153, [%r7+256];
	max.s32 	%r154, %r152, %r153;
	st.shared.u32 	[%r7], %r154;
$L__BB0_28:
	setp.gt.u32 	%p21, %r1, 31;
	bar.sync 	0;
	@%p21 bra 	$L__BB0_30;
	ld.shared.u32 	%r155, [%r5];
	ld.shared.u32 	%r156, [%r5+128];
	max.s32 	%r157, %r155, %r156;
	st.shared.u32 	[%r5], %r157;
	ld.shared.u32 	%r158, [%r6];
	ld.shared.u32 	%r159, [%r6+128];
	max.s32 	%r160, %r158, %r159;
	st.shared.u32 	[%r6], %r160;
	ld.shared.u32 	%r161, [%r7];
	ld.shared.u32 	%r162, [%r7+128];
	max.s32 	%r163, %r161, %r162;
	st.shared.u32 	[%r7], %r163;
$L__BB0_30:
	setp.gt.u32 	%p22, %r1, 15;
	bar.sync 	0;
	@%p22 bra 	$L__BB0_32;
	ld.shared.u32 	%r164, [%r5];
	ld.shared.u32 	%r165, [%r5+64];
	max.s32 	%r166, %r164, %r165;
	st.shared.u32 	[%r5], %r166;
	ld.shared.u32 	%r167, [%r6];
	ld.shared.u32 	%r168, [%r6+64];
	max.s32 	%r169, %r167, %r168;
	st.shared.u32 	[%r6], %r169;
	ld.shared.u32 	%r170, [%r7];
	ld.shared.u32 	%r171, [%r7+64];
	max.s32 	%r172, %r170, %r171;
	st.shared.u32 	[%r7], %r172;
$L__BB0_32:
	setp.gt.u32 	%p23, %r1, 7;
	bar.sync 	0;
	@%p23 bra 	$L__BB0_34;
	ld.shared.u32 	%r173, [%r5];
	ld.shared.u32 	%r174, [%r5+32];
	max.s32 	%r175, %r173, %r174;
	st.shared.u32 	[%r5], %r175;
	ld.shared.u32 	%r176, [%r6];
	ld.shared.u32 	%r177, [%r6+32];
	max.s32 	%r178, %r176, %r177;
	st.shared.u32 	[%r6], %r178;
	ld.shared.u32 	%r179, [%r7];
	ld.shared.u32 	%r180, [%r7+32];
	max.s32 	%r181, %r179, %r180;
	st.shared.u32 	[%r7], %r181;
$L__BB0_34:
	setp.gt.u32 	%p24, %r1, 3;
	bar.sync 	0;
	@%p24 bra 	$L__BB0_36;
	ld.shared.u32 	%r182, [%r5];
	ld.shared.u32 	%r183, [%r5+16];
	max.s32 	%r184, %r182, %r183;
	st.shared.u32 	[%r5], %r184;
	ld.shared.u32 	%r185, [%r6];
	ld.shared.u32 	%r186, [%r6+16];
	max.s32 	%r187, %r185, %r186;
	st.shared.u32 	[%r6], %r187;
	ld.shared.u32 	%r188, [%r7];
	ld.shared.u32 	%r189, [%r7+16];
	max.s32 	%r190, %r188, %r189;
	st.shared.u32 	[%r7], %r190;
$L__BB0_36:
	setp.gt.u32 	%p25, %r1, 1;
	bar.sync 	0;
	@%p25 bra 	$L__BB0_38;
	ld.shared.u32 	%r191, [%r5];
	ld.shared.u32 	%r192, [%r5+8];
	max.s32 	%r193, %r191, %r192;
	st.shared.u32 	[%r5], %r193;
	ld.shared.u32 	%r194, [%r6];
	ld.shared.u32 	%r195, [%r6+8];
	max.s32 	%r196, %r194, %r195;
	st.shared.u32 	[%r6], %r196;
	ld.shared.u32 	%r197, [%r7];
	ld.shared.u32 	%r198, [%r7+8];
	max.s32 	%r199, %r197, %r198;
	st.shared.u32 	[%r7], %r199;
$L__BB0_38:
	setp.ne.s32 	%p26, %r1, 0;
	bar.sync 	0;
	@%p26 bra 	$L__BB0_40;
	ld.shared.u32 	%r200, [%r5];
	ld.shared.u32 	%r201, [_ZZ22histgram_status_kernelE8s_work_r+4];
	max.s32 	%r202, %r200, %r201;
	st.shared.u32 	[%r5], %r202;
	ld.shared.u32 	%r203, [%r6];
	ld.shared.u32 	%r204, [_ZZ22histgram_status_kernelE8s_work_g+4];
	max.s32 	%r205, %r203, %r204;
	st.shared.u32 	[%r6], %r205;
	ld.shared.u32 	%r206, [%r7];
	ld.shared.u32 	%r207, [_ZZ22histgram_status_kernelE8s_work_b+4];
	max.s32 	%r208, %r206, %r207;
	st.shared.u32 	[%r7], %r208;
$L__BB0_40:
	setp.gt.u32 	%p27, %r1, 511;
	bar.sync 	0;
	ld.shared.u32 	%r11, [_ZZ22histgram_status_kernelE8s_work_r];
	ld.shared.u32 	%r12, [_ZZ22histgram_status_kernelE8s_work_g];
	ld.shared.u32 	%r13, [_ZZ22histgram_status_kernelE8s_work_b];
	mul.wide.u32 	%rd15, %r2, %r1;
	shl.b32 	%r209, %r1, 3;
	mov.u32 	%r210, _ZZ22histgram_status_kernelE7s_sum_r;
	add.s32 	%r14, %r210, %r209;
	st.shared.u64 	[%r14], %rd15;
	mul.wide.u32 	%rd16, %r3, %r1;
	mov.u32 	%r211, _ZZ22histgram_status_kernelE7s_sum_g;
	add.s32 	%r15, %r211, %r209;
	st.shared.u64 	[%r15], %rd16;
	mul.wide.u32 	%rd17, %r4, %r1;
	mov.u32 	%r212, _ZZ22histgram_status_kernelE7s_sum_b;
	add.s32 	%r16, %r212, %r209;
	st.shared.u64 	[%r16], %rd17;
	bar.sync 	0;
	@%p27 bra 	$L__BB0_42;
	ld.shared.u64 	%rd18, [%r14+4096];
	ld.shared.u64 	%rd19, [%r14];
	add.s64 	%rd20, %rd19, %rd18;
	st.shared.u64 	[%r14], %rd20;
	ld.shared.u64 	%rd21, [%r15+4096];
	ld.shared.u64 	%rd22, [%r15];
	add.s64 	%rd23, %rd22, %rd21;
	st.shared.u64 	[%r15], %rd23;
	ld.shared.u64 	%rd24, [%r16+4096];
	ld.shared.u64 	%rd25, [%r16];
	add.s64 	%rd26, %rd25, %rd24;
	st.shared.u64 	[%r16], %rd26;
$L__BB0_42:
	setp.gt.u32 	%p28, %r1, 255;
	bar.sync 	0;
	@%p28 bra 	$L__BB0_44;
	ld.shared.u64 	%rd27, [%r14+2048];
	ld.shared.u64 	%rd28, [%r14];
	add.s64 	%rd29, %rd28, %rd27;
	st.shared.u64 	[%r14], %rd29;
	ld.shared.u64 	%rd30, [%r15+2048];
	ld.shared.u64 	%rd31, [%r15];
	add.s64 	%rd32, %rd31, %rd30;
	st.shared.u64 	[%r15], %rd32;
	ld.shared.u64 	%rd33, [%r16+2048];
	ld.shared.u64 	%rd34, [%r16];
	add.s64 	%rd35, %rd34, %rd33;
	st.shared.u64 	[%r16], %rd35;
$L__BB0_44:
	setp.gt.u32 	%p29, %r1, 127;
	bar.sync 	0;
	@%p29 bra 	$L__BB0_46;
	ld.shared.u64 	%rd36, [%r14+1024];
	ld.shared.u64 	%rd37, [%r14];
	add.s64 	%rd38, %rd37, %rd36;
	st.shared.u64 	[%r14], %rd38;
	ld.shared.u64 	%rd39, [%r15+1024];
	ld.shared.u64 	%rd40, [%r15];
	add.s64 	%rd41, %rd40, %rd39;
	st.shared.u64 	[%r15], %rd41;
	ld.shared.u64 	%rd42, [%r16+1024];
	ld.shared.u64 	%rd43, [%r16];
	add.s64 	%rd44, %rd43, %rd42;
	st.shared.u64 	[%r16], %rd44;
$L__BB0_46:
	setp.gt.u32 	%p30, %r1, 63;
	bar.sync 	0;
	@%p30 bra 	$L__BB0_48;
	ld.shared.u64 	%rd45, [%r14+512];
	ld.shared.u64 	%rd46, [%r14];
	add.s64 	%rd47, %rd46, %rd45;
	st.shared.u64 	[%r14], %rd47;
	ld.shared.u64 	%rd48, [%r15+512];
	ld.shared.u64 	%rd49, [%r15];
	add.s64 	%rd50, %rd49, %rd48;
	st.shared.u64 	[%r15], %rd50;
	ld.shared.u64 	%rd51, [%r16+512];
	ld.shared.u64 	%rd52, [%r16];
	add.s64 	%rd53, %rd52, %rd51;
	st.shared.u64 	[%r16], %rd53;
$L__BB0_48:
	setp.gt.u32 	%p31, %r1, 31;
	bar.sync 	0;
	@%p31 bra 	$L__BB0_50;
	ld.shared.u64 	%rd54, [%r14+256];
	ld.shared.u64 	%rd55, [%r14];
	add.s64 	%rd56, %rd55, %rd54;
	st.shared.u64 	[%r14], %rd56;
	ld.shared.u64 	%rd57, [%r15+256];
	ld.shared.u64 	%rd58, [%r15];
	add.s64 	%rd59, %rd58, %rd57;
	st.shared.u64 	[%r15], %rd59;
	ld.shared.u64 	%rd60, [%r16+256];
	ld.shared.u64 	%rd61, [%r16];
	add.s64 	%rd62, %rd61, %rd60;
	st.shared.u64 	[%r16], %rd62;
$L__BB0_50:
	setp.gt.u32 	%p32, %r1, 15;
	bar.sync 	0;
	@%p32 bra 	$L__BB0_52;
	ld.shared.u64 	%rd63, [%r14+128];
	ld.shared.u64 	%rd64, [%r14];
	add.s64 	%rd65, %rd64, %rd63;
	st.shared.u64 	[%r14], %rd65;
	ld.shared.u64 	%rd66, [%r15+128];
	ld.shared.u64 	%rd67, [%r15];
	add.s64 	%rd68, %rd67, %rd66;
	st.shared.u64 	[%r15], %rd68;
	ld.shared.u64 	%rd69, [%r16+128];
	ld.shared.u64 	%rd70, [%r16];
	add.s64 	%rd71, %rd70, %rd69;
	st.shared.u64 	[%r16], %rd71;
$L__BB0_52:
	setp.gt.u32 	%p33, %r1, 7;
	bar.sync 	0;
	@%p33 bra 	$L__BB0_54;
	ld.shared.u64 	%rd72, [%r14+64];
	ld.shared.u64 	%rd73, [%r14];
	add.s64 	%rd74, %rd73, %rd72;
	st.shared.u64 	[%r14], %rd74;
	ld.shared.u64 	%rd75, [%r15+64];
	ld.shared.u64 	%rd76, [%r15];
	add.s64 	%rd77, %rd76, %rd75;
	st.shared.u64 	[%r15], %rd77;
	ld.shared.u64 	%rd78, [%r16+64];
	ld.shared.u64 	%rd79, [%r16];
	add.s64 	%rd80, %rd79, %rd78;
	st.shared.u64 	[%r16], %rd80;
$L__BB0_54:
	setp.gt.u32 	%p34, %r1, 3;
	bar.sync 	0;
	@%p34 bra 	$L__BB0_56;
	ld.shared.u64 	%rd81, [%r14+32];
	ld.shared.u64 	%rd82, [%r14];
	add.s64 	%rd83, %rd82, %rd81;
	st.shared.u64 	[%r14], %rd83;
	ld.shared.u64 	%rd84, [%r15+32];
	ld.shared.u64 	%rd85, [%r15];
	add.s64 	%rd86, %rd85, %rd84;
	st.shared.u64 	[%r15], %rd86;
	ld.shared.u64 	%rd87, [%r16+32];
	ld.shared.u64 	%rd88, [%r16];
	add.s64 	%rd89, %rd88, %rd87;
	st.shared.u64 	[%r16], %rd89;
$L__BB0_56:
	setp.gt.u32 	%p35, %r1, 1;
	bar.sync 	0;
	@%p35 bra 	$L__BB0_58;
	ld.shared.u64 	%rd90, [%r14+16];
	ld.shared.u64 	%rd91, [%r14];
	add.s64 	%rd92, %rd91, %rd90;
	st.shared.u64 	[%r14], %rd92;
	ld.shared.u64 	%rd93, [%r15+16];
	ld.shared.u64 	%rd94, [%r15];
	add.s64 	%rd95, %rd94, %rd93;
	st.shared.u64 	[%r15], %rd95;
	ld.shared.u64 	%rd96, [%r16+16];
	ld.shared.u64 	%rd97, [%r16];
	add.s64 	%rd98, %rd97, %rd96;
	st.shared.u64 	[%r16], %rd98;
$L__BB0_58:
	setp.ne.s32 	%p36, %r1, 0;
	bar.sync 	0;
	@%p36 bra 	$L__BB0_60;
	ld.shared.u64 	%rd99, [_ZZ22histgram_status_kernelE7s_sum_r+8];
	ld.shared.u64 	%rd100, [%r14];
	add.s64 	%rd101, %rd100, %rd99;
	st.shared.u64 	[%r14], %rd101;
	ld.shared.u64 	%rd102, [_ZZ22histgram_status_kernelE7s_sum_g+8];
	ld.shared.u64 	%rd103, [%r15];
	add.s64 	%rd104, %rd103, %rd102;
	st.shared.u64 	[%r15], %rd104;
	ld.shared.u64 	%rd105, [_ZZ22histgram_status_kernelE7s_sum_b+8];
	ld.shared.u64 	%rd106, [%r16];
	add.s64 	%rd107, %rd106, %rd105;
	st.shared.u64 	[%r16], %rd107;
$L__BB0_60:
	setp.ne.s32 	%p37, %r1, 0;
	bar.sync 	0;
	@%p37 bra 	$L__BB0_70;
	add.s64 	%rd158, %rd1, 4112;
	mov.b64 	%rd159, 0;
	mov.b32 	%r222, 0;
	mov.u64 	%rd160, %rd159;
	mov.u64 	%rd161, %rd159;
$L__BB0_62:
	ld.global.u32 	%rd109, [%rd158+-4112];
	add.s64 	%rd110, %rd161, %rd109;
	ld.global.u32 	%rd111, [%rd158+-16];
	add.s64 	%rd112, %rd160, %rd111;
	ld.global.u32 	%rd113, [%rd158+4080];
	add.s64 	%rd114, %rd159, %rd113;
	ld.global.u32 	%rd115, [%rd158+-4108];
	add.s64 	%rd116, %rd110, %rd115;
	ld.global.u32 	%rd117, [%rd158+-12];
	add.s64 	%rd118, %rd112, %rd117;
	ld.global.u32 	%rd119, [%rd158+4084];
	add.s64 	%rd120, %rd114, %rd119;
	ld.global.u32 	%rd121, [%rd158+-4104];
	add.s64 	%rd122, %rd116, %rd121;
	ld.global.u32 	%rd123, [%rd158+-8];
	add.s64 	%rd124, %rd118, %rd123;
	ld.global.u32 	%rd125, [%rd158+4088];
	add.s64 	%rd126, %rd120, %rd125;
	ld.global.u32 	%rd127, [%rd158+-4100];
	add.s64 	%rd128, %rd122, %rd127;
	ld.global.u32 	%rd129, [%rd158+-4];
	add.s64 	%rd130, %rd124, %rd129;
	ld.global.u32 	%rd131, [%rd158+4092];
	add.s64 	%rd132, %rd126, %rd131;
	ld.global.u32 	%rd133, [%rd158+-4096];
	add.s64 	%rd134, %rd128, %rd133;
	ld.global.u32 	%rd135, [%rd158];
	add.s64 	%rd136, %rd130, %rd135;
	ld.global.u32 	%rd137, [%rd158+4096];
	add.s64 	%rd138, %rd132, %rd137;
	ld.global.u32 	%rd139, [%rd158+-4092];
	add.s64 	%rd140, %rd134, %rd139;
	ld.global.u32 	%rd141, [%rd158+4];
	add.s64 	%rd142, %rd136, %rd141;
	ld.global.u32 	%rd143, [%rd158+4100];
	add.s64 	%rd144, %rd138, %rd143;
	ld.global.u32 	%rd145, [%rd158+-4088];
	add.s64 	%rd146, %rd140, %rd145;
	ld.global.u32 	%rd147, [%rd158+8];
	add.s64 	%rd148, %rd142, %rd147;
	ld.global.u32 	%rd149, [%rd158+4104];
	add.s64 	%rd150, %rd144, %rd149;
	ld.global.u32 	%rd151, [%rd158+-4084];
	add.s64 	%rd161, %rd146, %rd151;
	ld.global.u32 	%rd152, [%rd158+12];
	add.s64 	%rd160, %rd148, %rd152;
	ld.global.u32 	%rd153, [%rd158+4108];
	add.s64 	%rd159, %rd150, %rd153;
	add.s32 	%r222, %r222, 8;
	add.s64 	%rd158, %rd158, 32;
	setp.ne.s32 	%p38, %r222, 1024;
	@%p38 bra 	$L__BB0_62;
	setp.eq.s64 	%p39, %rd161, 0;
	mov.f64 	%fd32, 0d0000000000000000;
	@%p39 bra 	$L__BB0_65;
	ld.shared.u64 	%rd154, [_ZZ22histgram_status_kernelE7s_sum_r];
	cvt.rn.f64.u64 	%fd8, %rd154;
	cvt.rn.f64.u64 	%fd9, %rd161;
	div.rn.f64 	%fd10, %fd8, %fd9;
	mul.f64 	%fd32, %fd10, 0d4024000000000000;
$L__BB0_65:
	setp.eq.s64 	%p40, %rd160, 0;
	mov.f64 	%fd33, 0d0000000000000000;
	@%p40 bra 	$L__BB0_67;
	ld.shared.u64 	%rd155, [_ZZ22histgram_status_kernelE7s_sum_g];
	cvt.rn.f64.u64 	%fd12, %rd155;
	cvt.rn.f64.u64 	%fd13, %rd160;
	div.rn.f64 	%fd14, %fd12, %fd13;
	mul.f64 	%fd33, %fd14, 0d4024000000000000;
$L__BB0_67:
	setp.eq.s64 	%p41, %rd159, 0;
	mov.f64 	%fd34, 0d0000000000000000;
	@%p41 bra 	$L__BB0_69;
	ld.shared.u64 	%rd156, [_ZZ22histgram_status_kernelE7s_sum_b];
	cvt.rn.f64.u64 	%fd16, %rd156;
	cvt.rn.f64.u64 	%fd17, %rd159;
	div.rn.f64 	%fd18, %fd16, %fd17;
	mul.f64 	%fd34, %fd18, 0d4024000000000000;
$L__BB0_69:
	cvta.to.global.u64 	%rd157, %rd11;
	mov.f64 	%fd19, 0d3FE0000000000000;
	copysign.f64 	%fd20, %fd32, %fd19;
	add.rz.f64 	%fd21, %fd32, %fd20;
	cvt.rzi.f64.f64 	%fd22, %fd21;
	div.rn.f64 	%fd23, %fd22, 0d4024000000000000;
	copysign.f64 	%fd24, %fd33, %fd19;
	add.rz.f64 	%fd25, %fd33, %fd24;
	cvt.rzi.f64.f64 	%fd26, %fd25;
	div.rn.f64 	%fd27, %fd26, 0d4024000000000000;
	copysign.f64 	%fd28, %fd34, %fd19;
	add.rz.f64 	%fd29, %fd34, %fd28;
	cvt.rzi.f64.f64 	%fd30, %fd29;
	div.rn.f64 	%fd31, %fd30, 0d4024000000000000;
	ld.global.u32 	%r214, [%rd1+12288];
	ld.global.u32 	%r215, [%rd1+12292];
	ld.global.u32 	%r216, [%rd1+12296];
	max.u32 	%r217, %r215, %r216;
	max.u32 	%r218, %r214, %r217;
	setp.eq.s32 	%p42, %r8, 1024;
	selp.b32 	%r219, -1, %r8, %p42;
	st.global.v2.u32 	[%rd157], {%r219, %r11};
	setp.eq.s32 	%p43, %r9, 1024;
	selp.b32 	%r220, -1, %r9, %p43;
	st.global.v2.u32 	[%rd157+8], {%r220, %r12};
	setp.eq.s32 	%p44, %r10, 1024;
	selp.b32 	%r221, -1, %r10, %p44;
	st.global.v2.u32 	[%rd157+16], {%r221, %r13};
	st.global.f64 	[%rd157+24], %fd23;
	st.global.f64 	[%rd157+32], %fd27;
	st.global.f64 	[%rd157+40], %fd31;
	st.global.u32 	[%rd157+48], %r218;
$L__BB0_70:
	ret;

}


// ===== COMPILED SASS (sm_100) =====

	.target	sm_100

	.elftype	@"ET_EXEC"


//--------------------- .note.nv.tkinfo           --------------------------
	.section	.note.nv.tkinfo,"",@"SHT_NOTE"
	.sectionflags	@"SHF_NOTE_NV_TKINFO"
	.tkinfo
        /*0018*/ 	.word	0x00000002
        /*0030*/ 	.string	""
        /*0030*/ 	.string	"ptxas"
        /*0030*/ 	.string	"Cuda compilation tools, release 13.0, V13.0.88"
        /*0030*/ 	.string	"Build cuda_13.0.r13.0/compiler.36424714_0"
        /*0030*/ 	.string	"-arch sm_100 -m 64 "



//--------------------- .note.nv.cuinfo           --------------------------
	.section	.note.nv.cuinfo,"",@"SHT_NOTE"
	.sectionflags	@"SHF_NOTE_NV_CUINFO"
        /*0018*/ 	.short	0x0002
        /*001a*/ 	.short	0x0064
        /*001c*/ 	.short	0x0082
	.zero		2


//--------------------- .nv.info                  --------------------------
	.section	.nv.info,"",@"SHT_CUDA_INFO"
	.align	4


	//----- nvinfo : EIATTR_REGCOUNT
	.align		4
        /*0000*/ 	.byte	0x04, 0x2f
        /*0002*/ 	.short	(.L_1 - .L_0)
	.align		4
.L_0:
        /*0004*/ 	.word	index@(histgram_status_kernel)
        /*0008*/ 	.word	0x00000024


	//----- nvinfo : EIATTR_FRAME_SIZE
	.align		4
.L_1:
        /*000c*/ 	.byte	0x04, 0x11
        /*000e*/ 	.short	(.L_3 - .L_2)
	.align		4
.L_2:
        /*0010*/ 	.word	index@($__internal_0_$__cuda_sm20_div_rn_f64_full)
        /*0014*/ 	.word	0x00000000


	//----- nvinfo : EIATTR_FRAME_SIZE
	.align		4
.L_3:
        /*0018*/ 	.byte	0x04, 0x11
        /*001a*/ 	.short	(.L_5 - .L_4)
	.align		4
.L_4:
        /*001c*/ 	.word	index@(histgram_status_kernel)
        /*0020*/ 	.word	0x00000000


	//----- nvinfo : EIATTR_MIN_STACK_SIZE
	.align		4
.L_5:
        /*0024*/ 	.byte	0x04, 0x12
        /*0026*/ 	.short	(.L_7 - .L_6)
	.align		4
.L_6:
        /*0028*/ 	.word	index@(histgram_status_kernel)
        /*002c*/ 	.word	0x00000000
.L_7:


//--------------------- .nv.compat                --------------------------
	.section	.nv.compat,"",@"SHT_CUDA_COMPAT_INFO"
	.align	4
        /*0000*/ 	.byte	0x02, 0x09, 0x00, 0x00, 0x02, 0x02, 0x01, 0x00, 0x02, 0x05, 0x05, 0x00, 0x03, 0x07, 0x01, 0x01
        /*0010*/ 	.byte	0x02, 0x03, 0x00, 0x00, 0x02, 0x06, 0x01, 0x00, 0x04, 0x0b, 0x08, 0x00, 0x01, 0x00, 0x00, 0x00
        /*0020*/ 	.byte	0x00, 0x00, 0x00, 0x00


//--------------------- .nv.info.histgram_status_kernel --------------------------
	.section	.nv.info.histgram_status_kernel,"",@"SHT_CUDA_INFO"
	.sectionflags	@""
	.align	4


	//----- nvinfo : EIATTR_CUDA_API_VERSION
	.align		4
        /*0000*/ 	.byte	0x04, 0x37
        /*0002*/ 	.short	(.L_9 - .L_8)
.L_8:
        /*0004*/ 	.word	0x00000082


	//----- nvinfo : EIATTR_KPARAM_INFO
	.align		4
.L_9:
        /*0008*/ 	.byte	0x04, 0x17
        /*000a*/ 	.short	(.L_11 - .L_10)
.L_10:
        /*000c*/ 	.word	0x00000000
        /*0010*/ 	.short	0x0001
        /*0012*/ 	.short	0x0008
        /*0014*/ 	.byte	0x00, 0xf5, 0x21, 0x00


	//----- nvinfo : EIATTR_KPARAM_INFO
	.align		4
.L_11:
        /*0018*/ 	.byte	0x04, 0x17
        /*001a*/ 	.short	(.L_13 - .L_12)
.L_12:
        /*001c*/ 	.word	0x00000000
        /*0020*/ 	.short	0x0000
        /*0022*/ 	.short	0x0000
        /*0024*/ 	.byte	0x00, 0xf5, 0x21, 0x00


	//----- nvinfo : EIATTR_SPARSE_MMA_MASK
	.align		4
.L_13:
        /*0028*/ 	.byte	0x03, 0x50
        /*002a*/ 	.short	0x0000


	//----- nvinfo : EIATTR_MAXREG_COUNT
	.align		4
        /*002c*/ 	.byte	0x03, 0x1b
        /*002e*/ 	.short	0x00ff


	//----- nvinfo : EIATTR_NUM_BARRIERS
	.align		4
        /*0030*/ 	.byte	0x02, 0x4c
        /*0032*/ 	.byte	0x01
	.zero		1


	//----- nvinfo : EIATTR_MERCURY_ISA_VERSION
	.align		4
        /*0034*/ 	.byte	0x03, 0x5f
        /*0036*/ 	.short	0x0101


	//----- nvinfo : EIATTR_VRC_CTA_INIT_COUNT
	.align		4
        /*0038*/ 	.byte	0x02, 0x4a
	.zero		1
	.zero		1


	//----- nvinfo : EIATTR_EXIT_INSTR_OFFSETS
	.align		4
        /*003c*/ 	.byte	0x04, 0x1c
        /*003e*/ 	.short	(.L_15 - .L_14)


	//   ....[0]....
.L_14:
        /*0040*/ 	.word	0x000024d0


	//   ....[1]....
        /*0044*/ 	.word	0x00003470


	//----- nvinfo : EIATTR_CRS_STACK_SIZE
	.align		4
.L_15:
        /*0048*/ 	.byte	0x04, 0x1e
        /*004a*/ 	.short	(.L_17 - .L_16)
.L_16:
        /*004c*/ 	.word	0x00000000


	//----- nvinfo : EIATTR_CBANK_PARAM_SIZE
	.align		4
.L_17:
        /*0050*/ 	.byte	0x03, 0x19
        /*0052*/ 	.short	0x0010


	//----- nvinfo : EIATTR_PARAM_CBANK
	.align		4
        /*0054*/ 	.byte	0x04, 0x0a
        /*0056*/ 	.short	(.L_19 - .L_18)
	.align		4
.L_18:
        /*0058*/ 	.word	index@(.nv.constant0.histgram_status_kernel)
        /*005c*/ 	.short	0x0380
        /*005e*/ 	.short	0x0010


	//----- nvinfo : EIATTR_SW_WAR
	.align		4
.L_19:
        /*0060*/ 	.byte	0x04, 0x36
        /*0062*/ 	.short	(.L_21 - .L_20)
.L_20:
        /*0064*/ 	.word	0x00000008
.L_21:


//--------------------- .nv.callgraph             --------------------------
	.section	.nv.callgraph,"",@"SHT_CUDA_CALLGRAPH"
	.align	4
	.sectionentsize	8
	.align		4
        /*0000*/ 	.word	0x00000000
	.align		4
        /*0004*/ 	.word	0xffffffff
	.align		4
        /*0008*/ 	.word	0x00000000
	.align		4
        /*000c*/ 	.word	0xfffffffe
	.align		4
        /*0010*/ 	.word	0x00000000
	.align		4
        /*0014*/ 	.word	0xfffffffd
	.align		4
        /*0018*/ 	.word	0x00000000
	.align		4
        /*001c*/ 	.word	0xfffffffc


//--------------------- .text.histgram_status_kernel --------------------------
	.section	.text.histgram_status_kernel,"ax",@progbits
	.align	128
        .global         histgram_status_kernel
        .type           histgram_status_kernel,@function
        .size           histgram_status_kernel,(.L_x_76 - histgram_status_kernel)
        .other          histgram_status_kernel,@"STO_CUDA_ENTRY STV_DEFAULT"
histgram_status_kernel:
.text.histgram_status_kernel:
[----:B------:R-:W-:Y:S01]  /*0000*/  LDC R1, c[0x0][0x37c] ;  /* 0x0000df00ff017b82 */ /* 0x000fe20000000800 */
[----:B------:R-:W0:Y:S07]  /*0010*/  S2R R0, SR_TID.X ;  /* 0x0000000000007919 */ /* 0x000e2e0000002100 */
[----:B------:R-:W0:Y:S01]  /*0020*/  LDC.64 R6, c[0x0][0x380] ;  /* 0x0000e000ff067b82 */ /* 0x000e220000000a00 */
[----:B------:R-:W1:Y:S01]  /*0030*/  LDCU.64 UR10, c[0x0][0x358] ;  /* 0x00006b00ff0a77ac */ /* 0x000e620008000a00 */
[----:B0-----:R-:W-:-:S05]  /*0040*/  IMAD.WIDE.U32 R6, R0, 0x4, R6 ;  /* 0x0000000400067825 */ /* 0x001fca00078e0006 */
[----:B-1----:R-:W2:Y:S04]  /*0050*/  LDG.E R9, desc[UR10][R6.64] ;  /* 0x0000000a06097981 */ /* 0x002ea8000c1e1900 */
[----:B------:R-:W3:Y:S04]  /*0060*/  LDG.E R3, desc[UR10][R6.64+0x1000] ;  /* 0x0010000a06037981 */ /* 0x000ee8000c1e1900 */
[----:B------:R0:W4:Y:S01]  /*0070*/  LDG.E R5, desc[UR10][R6.64+0x2000] ;  /* 0x0020000a06057981 */ /* 0x000122000c1e1900 */
[----:B------:R-:W1:Y:S01]  /*0080*/  S2UR UR7, SR_CgaCtaId ;  /* 0x00000000000779c3 */ /* 0x000e620000008800 */
[----:B------:R-:W-:Y:S01]  /*0090*/  UMOV UR4, 0x400 ;  /* 0x0000040000047882 */ /* 0x000fe20000000000 */
[C---:B------:R-:W-:Y:S01]  /*00a0*/  ISETP.GT.U32.AND P6, PT, R0.reuse, 0x1ff, PT ;  /* 0x000001ff0000780c */ /* 0x040fe20003fc4070 */
[----:B------:R-:W-:Y:S01]  /*00b0*/  UIADD3 UR5, UPT, UPT, UR4, 0x1000, URZ ;  /* 0x0000100004057890 */ /* 0x000fe2000fffe0ff */
[C---:B------:R-:W-:Y:S01]  /*00c0*/  ISETP.GT.U32.AND P5, PT, R0.reuse, 0xff, PT ;  /* 0x000000ff0000780c */ /* 0x040fe20003fa4070 */
[----:B------:R-:W-:Y:S01]  /*00d0*/  UIADD3 UR6, UPT, UPT, UR4, 0x2000, URZ ;  /* 0x0000200004067890 */ /* 0x000fe2000fffe0ff */
[C---:B------:R-:W-:Y:S01]  /*00e0*/  ISETP.GT.U32.AND P4, PT, R0.reuse, 0x7f, PT ;  /* 0x0000007f0000780c */ /* 0x040fe20003f84070 */
[----:B------:R-:W-:Y:S01]  /*00f0*/  BSSY.RECONVERGENT B0, `(.L_x_0) ;  /* 0x0000029000007945 */ /* 0x000fe20003800200 */
[----:B------:R-:W-:-:S02]  /*0100*/  ISETP.GT.U32.AND P3, PT, R0, 0x3f, PT ;  /* 0x0000003f0000780c */ /* 0x000fc40003f64070 */
[----:B------:R-:W-:Y:S02]  /*0110*/  P2R R2, PR, RZ, 0x40 ;  /* 0x00000040ff027803 */ /* 0x000fe40000000000 */
[----:B------:R-:W-:Y:S02]  /*0120*/  P2R R2, PR, RZ, 0x20 ;  /* 0x00000020ff027803 */ /* 0x000fe40000000000 */
[----:B------:R-:W-:Y:S02]  /*0130*/  P2R R2, PR, RZ, 0x10 ;  /* 0x00000010ff027803 */ /* 0x000fe40000000000 */
[----:B------:R-:W-:Y:S02]  /*0140*/  P2R R2, PR, RZ, 0x8 ;  /* 0x00000008ff027803 */ /* 0x000fe40000000000 */
[----:B------:R-:W-:Y:S01]  /*0150*/  ISETP.GT.U32.AND P0, PT, R0, 0x1f, PT ;  /* 0x0000001f0000780c */ /* 0x000fe20003f04070 */
[----:B-1----:R-:W-:Y:S02]  /*0160*/  ULEA UR8, UR7, UR4, 0x18 ;  /* 0x0000000407087291 */ /* 0x002fe4000f8ec0ff */
[----:B------:R-:W-:-:S02]  /*0170*/  ULEA UR5, UR7, UR5, 0x18 ;  /* 0x0000000507057291 */ /* 0x000fc4000f8ec0ff */
[----:B------:R-:W-:Y:S02]  /*0180*/  ULEA UR6, UR7, UR6, 0x18 ;  /* 0x0000000607067291 */ /* 0x000fe4000f8ec0ff */
[C---:B------:R-:W-:Y:S02]  /*0190*/  LEA R12, R0.reuse, UR8, 0x2 ;  /* 0x00000008000c7c11 */ /* 0x040fe4000f8e10ff */
[C---:B------:R-:W-:Y:S02]  /*01a0*/  LEA R11, R0.reuse, UR5, 0x2 ;  /* 0x00000005000b7c11 */ /* 0x040fe4000f8e10ff */
[----:B------:R-:W-:Y:S02]  /*01b0*/  LEA R13, R0, UR6, 0x2 ;  /* 0x00000006000d7c11 */ /* 0x000fe4000f8e10ff */
[----:B--2---:R-:W-:Y:S02]  /*01c0*/  ISETP.NE.AND P2, PT, R9, RZ, PT ;  /* 0x000000ff0900720c */ /* 0x004fe40003f45270 */
[----:B---3--:R-:W-:-:S02]  /*01d0*/  ISETP.NE.AND P1, PT, R3, RZ, PT ;  /* 0x000000ff0300720c */ /* 0x008fc40003f25270 */
[C---:B------:R-:W-:Y:S02]  /*01e0*/  SEL R15, R0.reuse, 0x400, P2 ;  /* 0x00000400000f7807 */ /* 0x040fe40001000000 */
[C---:B0-----:R-:W-:Y:S02]  /*01f0*/  SEL R7, R0.reuse, 0xffffffff, P2 ;  /* 0xffffffff00077807 */ /* 0x041fe40001000000 */
[----:B----4-:R-:W-:Y:S01]  /*0200*/  ISETP.NE.AND P2, PT, R5, RZ, PT ;  /* 0x000000ff0500720c */ /* 0x010fe20003f45270 */
[----:B------:R0:W-:Y:S01]  /*0210*/  STS [R12], R15 ;  /* 0x0000000f0c007388 */ /* 0x0001e20000000800 */
[C---:B------:R-:W-:Y:S02]  /*0220*/  SEL R2, R0.reuse, 0x400, P1 ;  /* 0x0000040000027807 */ /* 0x040fe40000800000 */
[C---:B------:R-:W-:Y:S02]  /*0230*/  SEL R4, R0.reuse, 0x400, P2 ;  /* 0x0000040000047807 */ /* 0x040fe40001000000 */
[C---:B------:R-:W-:Y:S01]  /*0240*/  SEL R8, R0.reuse, 0xffffffff, P1 ;  /* 0xffffffff00087807 */ /* 0x040fe20000800000 */
[----:B------:R0:W-:Y:S01]  /*0250*/  STS [R11], R2 ;  /* 0x000000020b007388 */ /* 0x0001e20000000800 */
[----:B------:R-:W-:-:S02]  /*0260*/  SEL R10, R0, 0xffffffff, P2 ;  /* 0xffffffff000a7807 */ /* 0x000fc40001000000 */
[C---:B------:R-:W-:Y:S01]  /*0270*/  ISETP.GT.U32.AND P1, PT, R0.reuse, 0xf, PT ;  /* 0x0000000f0000780c */ /* 0x040fe20003f24070 */
[----:B------:R0:W-:Y:S01]  /*0280*/  STS [R13], R4 ;  /* 0x000000040d007388 */ /* 0x0001e20000000800 */
[----:B------:R-:W-:Y:S01]  /*0290*/  BAR.SYNC.DEFER_BLOCKING 0x0 ;  /* 0x0000000000007b1d */ /* 0x000fe20000010000 */
[----:B------:R-:W-:-:S05]  /*02a0*/  ISETP.GT.U32.AND P2, PT, R0, 0x7, PT ;  /* 0x000000070000780c */ /* 0x000fca0003f44070 */
[----:B------:R-:W-:Y:S08]  /*02b0*/  @P6 BRA `(.L_x_1) ;  /* 0x0000000000306947 */ /* 0x000ff00003800000 */
[----:B0-----:R-:W-:Y:S04]  /*02c0*/  LDS R2, [R12] ;  /* 0x000000000c027984 */ /* 0x001fe80000000800 */
[----:B------:R-:W0:Y:S02]  /*02d0*/  LDS R15, [R12+0x800] ;  /* 0x000800000c0f7984 */ /* 0x000e240000000800 */
[----:B0-----:R-:W-:-:S05]  /*02e0*/  VIMNMX R15, PT, PT, R2, R15, PT ;  /* 0x0000000f020f7248 */ /* 0x001fca0003fe0100 */
[----:B------:R-:W-:Y:S04]  /*02f0*/  STS [R12], R15 ;  /* 0x0000000f0c007388 */ /* 0x000fe80000000800 */
[----:B------:R-:W-:Y:S04]  /*0300*/  LDS R2, [R11] ;  /* 0x000000000b027984 */ /* 0x000fe80000000800 */
[----:B------:R-:W0:Y:S02]  /*0310*/  LDS R17, [R11+0x800] ;  /* 0x000800000b117984 */ /* 0x000e240000000800 */
[----:B0-----:R-:W-:-:S05]  /*0320*/  VIMNMX R2, PT, PT, R2, R17, PT ;  /* 0x0000001102027248 */ /* 0x001fca0003fe0100 */
[----:B------:R-:W-:Y:S04]  /*0330*/  STS [R11], R2 ;  /* 0x000000020b007388 */ /* 0x000fe80000000800 */
[----:B------:R-:W-:Y:S04]  /*0340*/  LDS R4, [R13] ;  /* 0x000000000d047984 */ /* 0x000fe80000000800 */
[----:B------:R-:W0:Y:S02]  /*0350*/  LDS R17, [R13+0x800] ;  /* 0x000800000d117984 */ /* 0x000e240000000800 */
[----:B0-----:R-:W-:-:S05]  /*0360*/  VIMNMX R4, PT, PT, R4, R17, PT ;  /* 0x0000001104047248 */ /* 0x001fca0003fe0100 */
[----:B------:R1:W-:Y:S02]  /*0370*/  STS [R13], R4 ;  /* 0x000000040d007388 */ /* 0x0003e40000000800 */
.L_x_1:
[----:B------:R-:W-:Y:S05]  /*0380*/  BSYNC.RECONVERGENT B0 ;  /* 0x0000000000007941 */ /* 0x000fea0003800200 */
.L_x_0:
[----:B------:R-:W-:Y:S06]  /*0390*/  BAR.SYNC.DEFER_BLOCKING 0x0 ;  /* 0x0000000000007b1d */ /* 0x000fec0000010000 */
[----:B------:R-:W-:Y:S04]  /*03a0*/  BSSY.RECONVERGENT B0, `(.L_x_2) ;  /* 0x000000e000007945 */ /* 0x000fe80003800200 */
[----:B------:R-:W-:Y:S05]  /*03b0*/  @P5 BRA `(.L_x_3) ;  /* 0x0000000000305947 */ /* 0x000fea0003800000 */
        /* <DEDUP_REMOVED lines=8> */
[----:B-1----:R-:W-:Y:S04]  /*0440*/  LDS R4, [R13] ;  /* 0x000000000d047984 */ /* 0x002fe80000000800 */
[----:B------:R-:W0:Y:S02]  /*0450*/  LDS R17, [R13+0x400] ;  /* 0x000400000d117984 */ /* 0x000e240000000800 */
[----:B0-----:R-:W-:-:S05]  /*0460*/  VIMNMX R4, PT, PT, R4, R17, PT ;  /* 0x0000001104047248 */ /* 0x001fca0003fe0100 */
[----:B------:R2:W-:Y:S02]  /*0470*/  STS [R13], R4 ;  /* 0x000000040d007388 */ /* 0x0005e40000000800 */
.L_x_3:
[----:B------:R-:W-:Y:S05]  /*0480*/  BSYNC.RECONVERGENT B0 ;  /* 0x0000000000007941 */ /* 0x000fea0003800200 */
.L_x_2:
        /* <DEDUP_REMOVED lines=11> */
[----:B-12---:R-:W-:Y:S04]  /*0540*/  LDS R4, [R13] ;  /* 0x000000000d047984 */ /* 0x006fe80000000800 */
[----:B------:R-:W0:Y:S02]  /*0550*/  LDS R17, [R13+0x200] ;  /* 0x000200000d117984 */ /* 0x000e240000000800 */
[----:B0-----:R-:W-:-:S05]  /*0560*/  VIMNMX R4, PT, PT, R4, R17, PT ;  /* 0x0000001104047248 */ /* 0x001fca0003fe0100 */
[----:B------:R3:W-:Y:S02]  /*0570*/  STS [R13], R4 ;  /* 0x000000040d007388 */ /* 0x0007e40000000800 */
.L_x_5:
[----:B------:R-:W-:Y:S05]  /*0580*/  BSYNC.RECONVERGENT B0 ;  /* 0x0000000000007941 */ /* 0x000fea0003800200 */
.L_x_4:
        /* <DEDUP_REMOVED lines=11> */
[----:B-123--:R-:W-:Y:S04]  /*0640*/  LDS R4, [R13] ;  /* 0x000000000d047984 */ /* 0x00efe80000000800 */
[----:B------:R-:W0:Y:S02]  /*0650*/  LDS R17, [R13+0x100] ;  /* 0x000100000d117984 */ /* 0x000e240000000800 */
[----:B0-----:R-:W-:-:S05]  /*0660*/  VIMNMX R4, PT, PT, R4, R17, PT ;  /* 0x0000001104047248 */ /* 0x001fca0003fe0100 */
[----:B------:R4:W-:Y:S02]  /*0670*/  STS [R13], R4 ;  /* 0x000000040d007388 */ /* 0x0009e40000000800 */
.L_x_7:
[----:B------:R-:W-:Y:S05]  /*0680*/  BSYNC.RECONVERGENT B0 ;  /* 0x0000000000007941 */ /* 0x000fea0003800200 */
.L_x_6:
        /* <DEDUP_REMOVED lines=11> */
[----:B-1234-:R-:W-:Y:S04]  /*0740*/  LDS R4, [R13] ;  /* 0x000000000d047984 */ /* 0x01efe80000000800 */
[----:B------:R-:W0:Y:S02]  /*0750*/  LDS R17, [R13+0x80] ;  /* 0x000080000d117984 */ /* 0x000e240000000800 */
[----:B0-----:R-:W-:-:S05]  /*0760*/  VIMNMX R4, PT, PT, R4, R17, PT ;  /* 0x0000001104047248 */ /* 0x001fca0003fe0100 */
[----:B------:R0:W-:Y:S02]  /*0770*/  STS [R13], R4 ;  /* 0x000000040d007388 */ /* 0x0001e40000000800 */
.L_x_9:
[----:B------:R-:W-:Y:S05]  /*0780*/  BSYNC.RECONVERGENT B0 ;  /* 0x0000000000007941 */ /* 0x000fea0003800200 */
.L_x_8:
        /* <DEDUP_REMOVED lines=15> */
.L_x_11:
[----:B------:R-:W-:Y:S05]  /*0880*/  BSYNC.RECONVERGENT B0 ;  /* 0x0000000000007941 */ /* 0x000fea0003800200 */
.L_x_10:
        /* <DEDUP_REMOVED lines=15> */
.L_x_13:
[----:B------:R-:W-:Y:S05]  /*0980*/  BSYNC.RECONVERGENT B0 ;  /* 0x0000000000007941 */ /* 0x000fea0003800200 */
.L_x_12:
[----:B------:R-:W-:Y:S01]  /*0990*/  BAR.SYNC.DEFER_BLOCKING 0x0 ;  /* 0x0000000000007b1d */ /* 0x000fe20000010000 */
[----:B------:R-:W-:-:S05]  /*09a0*/  ISETP.GT.U32.AND P3, PT, R0, 0x3, PT ;  /* 0x000000030000780c */ /* 0x000fca0003f64070 */
[----:B------:R-:W-:Y:S08]  /*09b0*/  BSSY.RECONVERGENT B0, `(.L_x_14) ;  /* 0x000000e000007945 */ /* 0x000ff00003800200 */
        /* <DEDUP_REMOVED lines=13> */
.L_x_15:
[----:B------:R-:W-:Y:S05]  /*0a90*/  BSYNC.RECONVERGENT B0 ;  /* 0x0000000000007941 */ /* 0x000fea0003800200 */
.L_x_14:
        /* <DEDUP_REMOVED lines=16> */
.L_x_17:
[----:B------:R-:W-:Y:S05]  /*0ba0*/  BSYNC.RECONVERGENT B0 ;  /* 0x0000000000007941 */ /* 0x000fea0003800200 */
.L_x_16:
[----:B------:R-:W-:Y:S01]  /*0bb0*/  BAR.SYNC.DEFER_BLOCKING 0x0 ;  /* 0x0000000000007b1d */ /* 0x000fe20000010000 */
[----:B------:R-:W-:-:S05]  /*0bc0*/  ISETP.NE.AND P5, PT, R0, RZ, PT ;  /* 0x000000ff0000720c */ /* 0x000fca0003fa5270 */
[----:B------:R-:W-:Y:S08]  /*0bd0*/  BSSY.RECONVERGENT B0, `(.L_x_18) ;  /* 0x000000e000007945 */ /* 0x000ff00003800200 */
[----:B------:R-:W-:Y:S05]  /*0be0*/  @P5 BRA `(.L_x_19) ;  /* 0x0000000000305947 */ /* 0x000fea0003800000 */
[----:B0-----:R-:W-:Y:S04]  /*0bf0*/  LDS R2, [R12] ;  /* 0x000000000c027984 */ /* 0x001fe80000000800 */
[----:B------:R-:W0:Y:S02]  /*0c00*/  LDS R15, [UR8+0x4] ;  /* 0x00000408ff0f7984 */ /* 0x000e240008000800 */
[----:B0-----:R-:W-:-:S05]  /*0c10*/  VIMNMX R15, PT, PT, R2, R15, PT ;  /* 0x0000000f020f7248 */ /* 0x001fca0003fe0100 */
[----:B------:R-:W-:Y:S04]  /*0c20*/  STS [R12], R15 ;  /* 0x0000000f0c007388 */ /* 0x000fe80000000800 */
[----:B------:R-:W-:Y:S04]  /*0c30*/  LDS R2, [R11] ;  /* 0x000000000b027984 */ /* 0x000fe80000000800 */
[----:B------:R-:W0:Y:S02]  /*0c40*/  LDS R17, [UR8+0x1004] ;  /* 0x00100408ff117984 */ /* 0x000e240008000800 */
[----:B0-----:R-:W-:-:S05]  /*0c50*/  VIMNMX R2, PT, PT, R2, R17, PT ;  /* 0x0000001102027248 */ /* 0x001fca0003fe0100 */
[----:B------:R-:W-:Y:S04]  /*0c60*/  STS [R11], R2 ;  /* 0x000000020b007388 */ /* 0x000fe80000000800 */
[----:B-1234-:R-:W-:Y:S04]  /*0c70*/  LDS R4, [R13] ;  /* 0x000000000d047984 */ /* 0x01efe80000000800 */
[----:B------:R-:W0:Y:S02]  /*0c80*/  LDS R17, [UR8+0x2004] ;  /* 0x00200408ff117984 */ /* 0x000e240008000800 */
[----:B0-----:R-:W-:-:S05]  /*0c90*/  VIMNMX R4, PT, PT, R4, R17, PT ;  /* 0x0000001104047248 */ /* 0x001fca0003fe0100 */
[----:B------:R0:W-:Y:S02]  /*0ca0*/  STS [R13], R4 ;  /* 0x000000040d007388 */ /* 0x0001e40000000800 */
.L_x_19:
[----:B------:R-:W-:Y:S05]  /*0cb0*/  BSYNC.RECONVERGENT B0 ;  /* 0x0000000000007941 */ /* 0x000fea0003800200 */
.L_x_18:
[----:B------:R-:W-:Y:S01]  /*0cc0*/  BAR.SYNC.DEFER_BLOCKING 0x0 ;  /* 0x0000000000007b1d */ /* 0x000fe20000010000 */
[----:B------:R-:W-:-:S05]  /*0cd0*/  ISETP.GT.U32.AND P6, PT, R0, 0x1ff, PT ;  /* 0x000001ff0000780c */ /* 0x000fca0003fc4070 */
[----:B------:R-:W-:Y:S01]  /*0ce0*/  BSSY.RECONVERGENT B0, `(.L_x_20) ;  /* 0x0000015000007945 */ /* 0x000fe20003800200 */
[----:B------:R-:W0:Y:S04]  /*0cf0*/  LDS R6, [UR8] ;  /* 0x00000008ff067984 */ /* 0x000e280008000800 */
[----:B01234-:R-:W0:Y:S04]  /*0d00*/  LDS R4, [UR8+0x1000] ;  /* 0x00100008ff047984 */ /* 0x01fe280008000800 */
[----:B------:R-:W1:Y:S04]  /*0d10*/  LDS R2, [UR8+0x2000] ;  /* 0x00200008ff027984 */ /* 0x000e680008000800 */
[----:B------:R2:W-:Y:S04]  /*0d20*/  STS [R12], R7 ;  /* 0x000000070c007388 */ /* 0x0005e80000000800 */
[----:B------:R2:W-:Y:S04]  /*0d30*/  STS [R11], R8 ;  /* 0x000000080b007388 */ /* 0x0005e80000000800 */
[----:B------:R2:W-:Y:S01]  /*0d40*/  STS [R13], R10 ;  /* 0x0000000a0d007388 */ /* 0x0005e20000000800 */
[----:B------:R-:W-:Y:S06]  /*0d50*/  BAR.SYNC.DEFER_BLOCKING 0x0 ;  /* 0x0000000000007b1d */ /* 0x000fec0000010000 */
[----:B------:R-:W-:Y:S05]  /*0d60*/  @P6 BRA `(.L_x_21) ;  /* 0x0000000000306947 */ /* 0x000fea0003800000 */
[----:B--2---:R-:W-:Y:S04]  /*0d70*/  LDS R7, [R12] ;  /* 0x000000000c077984 */ /* 0x004fe80000000800 */
[----:B------:R-:W2:Y:S02]  /*0d80*/  LDS R8, [R12+0x800] ;  /* 0x000800000c087984 */ /* 0x000ea40000000800 */
[----:B--2---:R-:W-:-:S05]  /*0d90*/  VIMNMX R7, PT, PT, R7, R8, !PT ;  /* 0x0000000807077248 */ /* 0x004fca0007fe0100 */
[----:B------:R-:W-:Y:S04]  /*0da0*/  STS [R12], R7 ;  /* 0x000000070c007388 */ /* 0x000fe80000000800 */
[----:B------:R-:W-:Y:S04]  /*0db0*/  LDS R8, [R11] ;  /* 0x000000000b087984 */ /* 0x000fe80000000800 */
[----:B------:R-:W2:Y:S02]  /*0dc0*/  LDS R15, [R11+0x800] ;  /* 0x000800000b0f7984 */ /* 0x000ea40000000800 */
[----:B--2---:R-:W-:-:S05]  /*0dd0*/  VIMNMX R8, PT, PT, R8, R15, !PT ;  /* 0x0000000f08087248 */ /* 0x004fca0007fe0100 */
[----:B------:R-:W-:Y:S04]  /*0de0*/  STS [R11], R8 ;  /* 0x000000080b007388 */ /* 0x000fe80000000800 */
[----:B------:R-:W-:Y:S04]  /*0df0*/  LDS R10, [R13] ;  /* 0x000000000d0a7984 */ /* 0x000fe80000000800 */
[----:B------:R-:W2:Y:S02]  /*0e00*/  LDS R15, [R13+0x800] ;  /* 0x000800000d0f7984 */ /* 0x000ea40000000800 */
[----:B--2---:R-:W-:-:S05]  /*0e10*/  VIMNMX R10, PT, PT, R10, R15, !PT ;  /* 0x0000000f0a0a7248 */ /* 0x004fca0007fe0100 */
[----:B------:R3:W-:Y:S02]  /*0e20*/  STS [R13], R10 ;  /* 0x0000000a0d007388 */ /* 0x0007e40000000800 */
.L_x_21:
[----:B------:R-:W-:Y:S05]  /*0e30*/  BSYNC.RECONVERGENT B0 ;  /* 0x0000000000007941 */ /* 0x000fea0003800200 */
.L_x_20:
[----:B------:R-:W-:Y:S01]  /*0e40*/  BAR.SYNC.DEFER_BLOCKING 0x0 ;  /* 0x0000000000007b1d */ /* 0x000fe20000010000 */
[----:B------:R-:W-:-:S05]  /*0e50*/  ISETP.GT.U32.AND P6, PT, R0, 0xff, PT ;  /* 0x000000ff0000780c */ /* 0x000fca0003fc4070 */
[----:B------:R-:W-:Y:S08]  /*0e60*/  BSSY.RECONVERGENT B0, `(.L_x_22) ;  /* 0x000000e000007945 */ /* 0x000ff00003800200 */
        /* <DEDUP_REMOVED lines=9> */
[----:B---3--:R-:W-:Y:S04]  /*0f00*/  LDS R10, [R13] ;  /* 0x000000000d0a7984 */ /* 0x008fe80000000800 */
[----:B------:R-:W2:Y:S02]  /*0f10*/  LDS R15, [R13+0x400] ;  /* 0x000400000d0f7984 */ /* 0x000ea40000000800 */
[----:B--2---:R-:W-:-:S05]  /*0f20*/  VIMNMX R10, PT, PT, R10, R15, !PT ;  /* 0x0000000f0a0a7248 */ /* 0x004fca0007fe0100 */
[----:B------:R4:W-:Y:S02]  /*0f30*/  STS [R13], R10 ;  /* 0x0000000a0d007388 */ /* 0x0009e40000000800 */
.L_x_23:
[----:B------:R-:W-:Y:S05]  /*0f40*/  BSYNC.RECONVERGENT B0 ;  /* 0x0000000000007941 */ /* 0x000fea0003800200 */
.L_x_22:
        /* <DEDUP_REMOVED lines=12> */
[----:B---34-:R-:W-:Y:S04]  /*1010*/  LDS R10, [R13] ;  /* 0x000000000d0a7984 */ /* 0x018fe80000000800 */
[----:B------:R-:W2:Y:S02]  /*1020*/  LDS R15, [R13+0x200] ;  /* 0x000200000d0f7984 */ /* 0x000ea40000000800 */
[----:B--2---:R-:W-:-:S05]  /*1030*/  VIMNMX R10, PT, PT, R10, R15, !PT ;  /* 0x0000000f0a0a7248 */ /* 0x004fca0007fe0100 */
[----:B------:R2:W-:Y:S02]  /*1040*/  STS [R13], R10 ;  /* 0x0000000a0d007388 */ /* 0x0005e40000000800 */
.L_x_25:
[----:B------:R-:W-:Y:S05]  /*1050*/  BSYNC.RECONVERGENT B0 ;  /* 0x0000000000007941 */ /* 0x000fea0003800200 */
.L_x_24:
        /* <DEDUP_REMOVED lines=16> */
.L_x_27:
[----:B------:R-:W-:Y:S05]  /*1160*/  BSYNC.RECONVERGENT B0 ;  /* 0x0000000000007941 */ /* 0x000fea0003800200 */
.L_x_26:
[----:B------:R-:W-:Y:S06]  /*1170*/  BAR.SYNC.DEFER_BLOCKING 0x0 ;  /* 0x0000000000007b1d */ /* 0x000fec0000010000 */
[----:B------:R-:W-:Y:S04]  /*1180*/  BSSY.RECONVERGENT B0, `(.L_x_28) ;  /* 0x000000e000007945 */ /* 0x000fe80003800200 */
        /* <DEDUP_REMOVED lines=13> */
.L_x_29:
[----:B------:R-:W-:Y:S05]  /*1260*/  BSYNC.RECONVERGENT B0 ;  /* 0x0000000000007941 */ /* 0x000fea0003800200 */
.L_x_28:
        /* <DEDUP_REMOVED lines=15> */
.L_x_31:
[----:B------:R-:W-:Y:S05]  /*1360*/  BSYNC.RECONVERGENT B0 ;  /* 0x0000000000007941 */ /* 0x000fea0003800200 */
.L_x_30:
        /* <DEDUP_REMOVED lines=15> */
.L_x_33:
[----:B------:R-:W-:Y:S05]  /*1460*/  BSYNC.RECONVERGENT B0 ;  /* 0x0000000000007941 */ /* 0x000fea0003800200 */
.L_x_32:
        /* <DEDUP_REMOVED lines=15> */
.L_x_35:
[----:B------:R-:W-:Y:S05]  /*1560*/  BSYNC.RECONVERGENT B0 ;  /* 0x0000000000007941 */ /* 0x000fea0003800200 */
.L_x_34:
        /* <DEDUP_REMOVED lines=15> */
.L_x_37:
[----:B------:R-:W-:Y:S05]  /*1660*/  BSYNC.RECONVERGENT B0 ;  /* 0x0000000000007941 */ /* 0x000fea0003800200 */
.L_x_36:
[----:B------:R-:W-:Y:S06]  /*1670*/  BAR.SYNC.DEFER_BLOCKING 0x0 ;  /* 0x0000000000007b1d */ /* 0x000fec0000010000 */
[----:B------:R-:W-:Y:S04]  /*1680*/  BSSY.RECONVERGENT B0, `(.L_x_38) ;  /* 0x000000e000007945 */ /* 0x000fe80003800200 */
[----:B------:R-:W-:Y:S05]  /*1690*/  @P5 BRA `(.L_x_39) ;  /* 0x0000000000305947 */ /* 0x000fea0003800000 */
[----:B--2---:R-:W-:Y:S04]  /*16a0*/  LDS R7, [R12] ;  /* 0x000000000c077984 */ /* 0x004fe80000000800 */
[----:B------:R-:W2:Y:S02]  /*16b0*/  LDS R8, [UR8+0x4] ;  /* 0x00000408ff087984 */ /* 0x000ea40008000800 */
[----:B--2---:R-:W-:-:S05]  /*16c0*/  VIMNMX R7, PT, PT, R7, R8, !PT ;  /* 0x0000000807077248 */ /* 0x004fca0007fe0100 */
[----:B------:R-:W-:Y:S04]  /*16d0*/  STS [R12], R7 ;  /* 0x000000070c007388 */ /* 0x000fe80000000800 */
[----:B------:R-:W-:Y:S04]  /*16e0*/  LDS R8, [R11] ;  /* 0x000000000b087984 */ /* 0x000fe80000000800 */
[----:B------:R-:W2:Y:S02]  /*16f0*/  LDS R15, [UR8+0x1004] ;  /* 0x00100408ff0f7984 */ /* 0x000ea40008000800 */
[----:B--2---:R-:W-:-:S05]  /*1700*/  VIMNMX R8, PT, PT, R8, R15, !PT ;  /* 0x0000000f08087248 */ /* 0x004fca0007fe0100 */
[----:B------:R-:W-:Y:S04]  /*1710*/  STS [R11], R8 ;  /* 0x000000080b007388 */ /* 0x000fe80000000800 */
[----:B---34-:R-:W-:Y:S04]  /*1720*/  LDS R10, [R13] ;  /* 0x000000000d0a7984 */ /* 0x018fe80000000800 */
[----:B------:R-:W2:Y:S02]  /*1730*/  LDS R15, [UR8+0x2004] ;  /* 0x00200408ff0f7984 */ /* 0x000ea40008000800 */
[----:B--2---:R-:W-:-:S05]  /*1740*/  VIMNMX R10, PT, PT, R10, R15, !PT ;  /* 0x0000000f0a0a7248 */ /* 0x004fca0007fe0100 */
[----:B------:R2:W-:Y:S02]  /*1750*/  STS [R13], R10 ;  /* 0x0000000a0d007388 */ /* 0x0005e40000000800 */
.L_x_39:
[----:B------:R-:W-:Y:S05]  /*1760*/  BSYNC.RECONVERGENT B0 ;  /* 0x0000000000007941 */ /* 0x000fea0003800200 */
.L_x_38:
[----:B------:R-:W-:Y:S01]  /*1770*/  BAR.SYNC.DEFER_BLOCKING 0x0 ;  /* 0x0000000000007b1d */ /* 0x000fe20000010000 */
[----:B------:R-:W-:Y:S01]  /*1780*/  UIADD3 UR5, UPT, UPT, UR4, 0x3000, URZ ;  /* 0x0000300004057890 */ /* 0x000fe2000fffe0ff */
[C---:B------:R-:W-:Y:S01]  /*1790*/  ISETP.GT.U32.AND P6, PT, R0.reuse, 0x1ff, PT ;  /* 0x000001ff0000780c */ /* 0x040fe20003fc4070 */
[----:B------:R-:W-:Y:S01]  /*17a0*/  UIADD3 UR6, UPT, UPT, UR4, 0x5000, URZ ;  /* 0x0000500004067890 */ /* 0x000fe2000fffe0ff */
[-C--:B--2---:R-:W-:Y:S01]  /*17b0*/  IMAD.WIDE.U32 R8, R9, R0.reuse, RZ ;  /* 0x0000000009087225 */ /* 0x084fe200078e00ff */
[----:B------:R-:W-:Y:S01]  /*17c0*/  UIADD3 UR4, UPT, UPT, UR4, 0x7000, URZ ;  /* 0x0000700004047890 */ /* 0x000fe2000fffe0ff */
[----:B------:R-:W-:Y:S01]  /*17d0*/  BSSY.RECONVERGENT B0, `(.L_x_40) ;  /* 0x0000020000007945 */ /* 0x000fe20003800200 */
[----:B------:R-:W-:Y:S01]  /*17e0*/  ULEA UR5, UR7, UR5, 0x18 ;  /* 0x0000000507057291 */ /* 0x000fe2000f8ec0ff */
[-C--:B------:R-:W-:Y:S01]  /*17f0*/  IMAD.WIDE.U32 R14, R3, R0.reuse, RZ ;  /* 0x00000000030e7225 */ /* 0x080fe200078e00ff */
[----:B------:R-:W-:Y:S02]  /*1800*/  ULEA UR6, UR7, UR6, 0x18 ;  /* 0x0000000607067291 */ /* 0x000fe4000f8ec0ff */
[----:B------:R-:W-:Y:S01]  /*1810*/  ULEA UR4, UR7, UR4, 0x18 ;  /* 0x0000000407047291 */ /* 0x000fe2000f8ec0ff */
[----:B------:R-:W-:Y:S01]  /*1820*/  IMAD.WIDE.U32 R16, R5, R0, RZ ;  /* 0x0000000005107225 */ /* 0x000fe200078e00ff */
[----:B------:R-:W-:-:S02]  /*1830*/  LEA R11, R0, UR5, 0x3 ;  /* 0x00000005000b7c11 */ /* 0x000fc4000f8e18ff */
[C---:B---34-:R-:W-:Y:S02]  /*1840*/  LEA R10, R0.reuse, UR6, 0x3 ;  /* 0x00000006000a7c11 */ /* 0x058fe4000f8e18ff */
[----:B------:R-:W-:Y:S01]  /*1850*/  LEA R12, R0, UR4, 0x3 ;  /* 0x00000004000c7c11 */ /* 0x000fe2000f8e18ff */
[----:B------:R-:W2:Y:S04]  /*1860*/  LDS R7, [UR8] ;  /* 0x00000008ff077984 */ /* 0x000ea80008000800 */
[----:B------:R-:W3:Y:S04]  /*1870*/  LDS R5, [UR8+0x1000] ;  /* 0x00100008ff057984 */ /* 0x000ee80008000800 */
[----:B------:R-:W4:Y:S04]  /*1880*/  LDS R3, [UR8+0x2000] ;  /* 0x00200008ff037984 */ /* 0x000f280008000800 */
[----:B------:R0:W-:Y:S04]  /*1890*/  STS.64 [R11], R8 ;  /* 0x000000080b007388 */ /* 0x0001e80000000a00 */
[----:B------:R0:W-:Y:S04]  /*18a0*/  STS.64 [R10], R14 ;  /* 0x0000000e0a007388 */ /* 0x0001e80000000a00 */
[----:B------:R0:W-:Y:S01]  /*18b0*/  STS.64 [R12], R16 ;  /* 0x000000100c007388 */ /* 0x0001e20000000a00 */
[----:B------:R-:W-:Y:S06]  /*18c0*/  BAR.SYNC.DEFER_BLOCKING 0x0 ;  /* 0x0000000000007b1d */ /* 0x000fec0000010000 */
[----:B------:R-:W-:Y:S05]  /*18d0*/  @P6 BRA `(.L_x_41) ;  /* 0x00000000003c6947 */ /* 0x000fea0003800000 */
[----:B0-----:R-:W-:Y:S04]  /*18e0*/  LDS.64 R8, [R11+0x1000] ;  /* 0x001000000b087984 */ /* 0x001fe80000000a00 */
[----:B------:R-:W0:Y:S02]  /*18f0*/  LDS.64 R14, [R11] ;  /* 0x000000000b0e7984 */ /* 0x000e240000000a00 */
[----:B0-----:R-:W-:-:S05]  /*1900*/  IADD3 R16, P6, PT, R8, R14, RZ ;  /* 0x0000000e08107210 */ /* 0x001fca0007fde0ff */
[----:B------:R-:W-:-:S05]  /*1910*/  IMAD.X R17, R9, 0x1, R15, P6 ;  /* 0x0000000109117824 */ /* 0x000fca00030e060f */
[----:B------:R-:W-:Y:S04]  /*1920*/  STS.64 [R11], R16 ;  /* 0x000000100b007388 */ /* 0x000fe80000000a00 */
[----:B------:R-:W-:Y:S04]  /*1930*/  LDS.64 R8, [R10+0x1000] ;  /* 0x001000000a087984 */ /* 0x000fe80000000a00 */
        /* <DEDUP_REMOVED lines=8> */
[----:B------:R0:W-:Y:S03]  /*19c0*/  STS.64 [R12], R8 ;  /* 0x000000080c007388 */ /* 0x0001e60000000a00 */
.L_x_41:
[----:B------:R-:W-:Y:S05]  /*19d0*/  BSYNC.RECONVERGENT B0 ;  /* 0x0000000000007941 */ /* 0x000fea0003800200 */
.L_x_40:
[----:B------:R-:W-:Y:S01]  /*19e0*/  BAR.SYNC.DEFER_BLOCKING 0x0 ;  /* 0x0000000000007b1d */ /* 0x000fe20000010000 */
[----:B------:R-:W-:-:S05]  /*19f0*/  ISETP.GT.U32.AND P6, PT, R0, 0xff, PT ;  /* 0x000000ff0000780c */ /* 0x000fca0003fc4070 */
[----:B------:R-:W-:Y:S08]  /*1a00*/  BSSY.RECONVERGENT B0, `(.L_x_42) ;  /* 0x0000011000007945 */ /* 0x000ff00003800200 */
        /* <DEDUP_REMOVED lines=16> */
.L_x_43:
[----:B------:R-:W-:Y:S05]  /*1b10*/  BSYNC.RECONVERGENT B0 ;  /* 0x0000000000007941 */ /* 0x000fea0003800200 */
.L_x_42:
        /* <DEDUP_REMOVED lines=19> */
.L_x_45:
[----:B------:R-:W-:Y:S05]  /*1c50*/  BSYNC.RECONVERGENT B0 ;  /* 0x0000000000007941 */ /* 0x000fea0003800200 */
.L_x_44:
        /* <DEDUP_REMOVED lines=19> */
.L_x_47:
[----:B------:R-:W-:Y:S05]  /*1d90*/  BSYNC.RECONVERGENT B0 ;  /* 0x0000000000007941 */ /* 0x000fea0003800200 */
.L_x_46:
[----:B------:R-:W-:Y:S06]  /*1da0*/  BAR.SYNC.DEFER_BLOCKING 0x0 ;  /* 0x0000000000007b1d */ /* 0x000fec0000010000 */
[----:B------:R-:W-:Y:S04]  /*1db0*/  BSSY.RECONVERGENT B0, `(.L_x_48) ;  /* 0x0000011000007945 */ /* 0x000fe80003800200 */
        /* <DEDUP_REMOVED lines=16> */
.L_x_49:
[----:B------:R-:W-:Y:S05]  /*1ec0*/  BSYNC.RECONVERGENT B0 ;  /* 0x0000000000007941 */ /* 0x000fea0003800200 */
.L_x_48:
        /* <DEDUP_REMOVED lines=18> */
.L_x_51:
[----:B------:R-:W-:Y:S05]  /*1ff0*/  BSYNC.RECONVERGENT B0 ;  /* 0x0000000000007941 */ /* 0x000fea0003800200 */
.L_x_50:
        /* <DEDUP_REMOVED lines=18> */
.L_x_53:
[----:B------:R-:W-:Y:S05]  /*2120*/  BSYNC.RECONVERGENT B0 ;  /* 0x0000000000007941 */ /* 0x000fea0003800200 */
.L_x_52:
        /* <DEDUP_REMOVED lines=18> */
.L_x_55:
[----:B------:R-:W-:Y:S05]  /*2250*/  BSYNC.RECONVERGENT B0 ;  /* 0x0000000000007941 */ /* 0x000fea0003800200 */
.L_x_54:
        /* <DEDUP_REMOVED lines=18> */
.L_x_57:
[----:B------:R-:W-:Y:S05]  /*2380*/  BSYNC.RECONVERGENT B0 ;  /* 0x0000000000007941 */ /* 0x000fea0003800200 */
.L_x_56:
[----:B------:R-:W-:Y:S06]  /*2390*/  BAR.SYNC.DEFER_BLOCKING 0x0 ;  /* 0x0000000000007b1d */ /* 0x000fec0000010000 */
[----:B------:R-:W-:Y:S04]  /*23a0*/  BSSY.RECONVERGENT B0, `(.L_x_58) ;  /* 0x0000011000007945 */ /* 0x000fe80003800200 */
[----:B------:R-:W-:Y:S05]  /*23b0*/  @P5 BRA `(.L_x_59) ;  /* 0x00000000003c5947 */ /* 0x000fea0003800000 */
[----:B0-----:R-:W-:Y:S04]  /*23c0*/  LDS.64 R8, [UR8+0x3008] ;  /* 0x00300808ff087984 */ /* 0x001fe80008000a00 */
[----:B------:R-:W0:Y:S02]  /*23d0*/  LDS.64 R14, [R11] ;  /* 0x000000000b0e7984 */ /* 0x000e240000000a00 */
[----:B0-----:R-:W-:-:S05]  /*23e0*/  IADD3 R16, P0, PT, R8, R14, RZ ;  /* 0x0000000e08107210 */ /* 0x001fca0007f1e0ff */
[----:B------:R-:W-:-:S05]  /*23f0*/  IMAD.X R17, R9, 0x1, R15, P0 ;  /* 0x0000000109117824 */ /* 0x000fca00000e060f */
[----:B------:R-:W-:Y:S04]  /*2400*/  STS.64 [R11], R16 ;  /* 0x000000100b007388 */ /* 0x000fe80000000a00 */
[----:B------:R-:W-:Y:S04]  /*2410*/  LDS.64 R8, [UR8+0x5008] ;  /* 0x00500808ff087984 */ /* 0x000fe80008000a00 */
        /* <DEDUP_REMOVED lines=8> */
[----:B------:R0:W-:Y:S03]  /*24a0*/  STS.64 [R12], R8 ;  /* 0x000000080c007388 */ /* 0x0001e60000000a00 */
.L_x_59:
[----:B------:R-:W-:Y:S05]  /*24b0*/  BSYNC.RECONVERGENT B0 ;  /* 0x0000000000007941 */ /* 0x000fea0003800200 */
.L_x_58:
[----:B------:R-:W-:Y:S06]  /*24c0*/  BAR.SYNC.DEFER_BLOCKING 0x0 ;  /* 0x0000000000007b1d */ /* 0x000fec0000010000 */
[----:B------:R-:W-:Y:S05]  /*24d0*/  @P5 EXIT ;  /* 0x000000000000594d */ /* 0x000fea0003800000 */
[----:B------:R-:W5:Y:S01]  /*24e0*/  LDCU.64 UR4, c[0x0][0x380] ;  /* 0x00007000ff0477ac */ /* 0x000f620008000a00 */
[----:B0-----:R-:W-:Y:S02]  /*24f0*/  CS2R R10, SRZ ;  /* 0x00000000000a7805 */ /* 0x001fe4000001ff00 */
[----:B------:R-:W-:Y:S01]  /*2500*/  CS2R R8, SRZ ;  /* 0x0000000000087805 */ /* 0x000fe2000001ff00 */
[----:B------:R-:W-:Y:S02]  /*2510*/  IMAD.MOV.U32 R0, RZ, RZ, RZ ;  /* 0x000000ffff007224 */ /* 0x000fe400078e00ff */
[----:B------:R-:W-:Y:S01]  /*2520*/  IMAD.MOV.U32 R17, RZ, RZ, RZ ;  /* 0x000000ffff117224 */ /* 0x000fe200078e00ff */
[----:B-----5:R-:W-:-:S04]  /*2530*/  UIADD3 UR4, UP0, UPT, UR4, 0x1010, URZ ;  /* 0x0000101004047890 */ /* 0x020fc8000ff1e0ff */
[----:B------:R-:W-:Y:S02]  /*2540*/  UIADD3.X UR5, UPT, UPT, URZ, UR5, URZ, UP0, !UPT ;  /* 0x00000005ff057290 */ /* 0x000fe400087fe4ff */
[----:B------:R-:W-:Y:S01]  /*2550*/  IMAD.U32 R15, RZ, RZ, UR4 ;  /* 0x00000004ff0f7e24 */ /* 0x000fe2000f8e00ff */
[----:B------:R-:W-:-:S03]  /*2560*/  UMOV UR4, URZ ;  /* 0x000000ff00047c82 */ /* 0x000fc60008000000 */
[----:B------:R-:W-:-:S07]  /*2570*/  IMAD.U32 R13, RZ, RZ, UR5 ;  /* 0x00000005ff0d7e24 */ /* 0x000fce000f8e00ff */
.L_x_60:
[----:B------:R-:W-:-:S05]  /*2580*/  IMAD.MOV.U32 R12, RZ, RZ, R15 ;  /* 0x000000ffff0c7224 */ /* 0x000fca00078e000f */
[----:B------:R-:W5:Y:S04]  /*2590*/  LDG.E R23, desc[UR10][R12.64+-0x1010] ;  /* 0xffeff00a0c177981 */ /* 0x000f68000c1e1900 */
[----:B------:R-:W5:Y:S04]  /*25a0*/  LDG.E R20, desc[UR10][R12.64+-0x100c] ;  /* 0xffeff40a0c147981 */ /* 0x000f68000c1e1900 */
[----:B------:R-:W2:Y:S04]  /*25b0*/  LDG.E R27, desc[UR10][R12.64+0xff0] ;  /* 0x000ff00a0c1b7981 */ /* 0x000ea8000c1e1900 */
[----:B------:R-:W2:Y:S04]  /*25c0*/  LDG.E R24, desc[UR10][R12.64+0xff4] ;  /* 0x000ff40a0c187981 */ /* 0x000ea8000c1e1900 */
[----:B------:R-:W3:Y:S04]  /*25d0*/  LDG.E R25, desc[UR10][R12.64+-0x10] ;  /* 0xfffff00a0c197981 */ /* 0x000ee8000c1e1900 */
[----:B------:R-:W3:Y:S04]  /*25e0*/  LDG.E R22, desc[UR10][R12.64+-0xc] ;  /* 0xfffff40a0c167981 */ /* 0x000ee8000c1e1900 */
[----:B------:R-:W4:Y:S04]  /*25f0*/  LDG.E R18, desc[UR10][R12.64+-0x1008] ;  /* 0xffeff80a0c127981 */ /* 0x000f28000c1e1900 */
[----:B------:R-:W4:Y:S04]  /*2600*/  LDG.E R21, desc[UR10][R12.64+-0x1004] ;  /* 0xffeffc0a0c157981 */ /* 0x000f28000c1e1900 */
[----:B------:R-:W4:Y:S04]  /*2610*/  LDG.E R14, desc[UR10][R12.64+0xff8] ;  /* 0x000ff80a0c0e7981 */ /* 0x000f28000c1e1900 */
[----:B------:R-:W4:Y:S04]  /*2620*/  LDG.E R15, desc[UR10][R12.64+0xffc] ;  /* 0x000ffc0a0c0f7981 */ /* 0x000f28000c1e1900 */
[----:B------:R-:W4:Y:S04]  /*2630*/  LDG.E R16, desc[UR10][R12.64+-0x8] ;  /* 0xfffff80a0c107981 */ /* 0x000f28000c1e1900 */
[----:B------:R-:W4:Y:S04]  /*2640*/  LDG.E R19, desc[UR10][R12.64+-0x4] ;  /* 0xfffffc0a0c137981 */ /* 0x000f28000c1e1900 */
[----:B------:R-:W4:Y:S01]  /*2650*/  LDG.E R26, desc[UR10][R12.64+0x4] ;  /* 0x0000040a0c1a7981 */ /* 0x000f22000c1e1900 */
[----:B-----5:R-:W-:-:S03]  /*2660*/  IADD3 R20, P0, P2, R20, R0, R23 ;  /* 0x0000000014147210 */ /* 0x020fc60007a1e017 */
[----:B------:R-:W5:Y:S01]  /*2670*/  LDG.E R23, desc[UR10][R12.64+-0x1000] ;  /* 0xfff0000a0c177981 */ /* 0x000f62000c1e1900 */
[----:B------:R-:W-:Y:S02]  /*2680*/  IADD3.X R0, PT, PT, RZ, R17, RZ, P0, P2 ;  /* 0x00000011ff007210 */ /* 0x000fe400007e44ff */
[----:B--2---:R-:W-:-:S04]  /*2690*/  IADD3 R24, P1, P3, R24, R10, R27 ;  /* 0x0000000a18187210 */ /* 0x004fc80007b3e01b */
[----:B------:R-:W-:Y:S02]  /*26a0*/  IADD3.X R17, PT, PT, RZ, R11, RZ, P1, P3 ;  /* 0x0000000bff117210 */ /* 0x000fe40000fe64ff */
[----:B------:R-:W2:Y:S01]  /*26b0*/  LDG.E R11, desc[UR10][R12.64+0x1008] ;  /* 0x0010080a0c0b7981 */ /* 0x000ea2000c1e1900 */
[----:B---3--:R-:W-:-:S03]  /*26c0*/  IADD3 R22, P4, P5, R22, R8, R25 ;  /* 0x0000000816167210 */ /* 0x008fc60007d9e019 */
[----:B------:R-:W3:Y:S01]  /*26d0*/  LDG.E R25, desc[UR10][R12.64] ;  /* 0x0000000a0c197981 */ /* 0x000ee2000c1e1900 */
[----:B------:R-:W-:Y:S02]  /*26e0*/  IADD3.X R9, PT, PT, RZ, R9, RZ, P4, P5 ;  /* 0x00000009ff097210 */ /* 0x000fe400027ea4ff */
[----:B----4-:R-:W-:Y:S02]  /*26f0*/  IADD3 R8, P0, P2, R21, R20, R18 ;  /* 0x0000001415087210 */ /* 0x010fe40007a1e012 */
[----:B------:R-:W4:Y:S04]  /*2700*/  LDG.E R20, desc[UR10][R12.64+0x1004] ;  /* 0x0010040a0c147981 */ /* 0x000f28000c1e1900 */
[----:B------:R-:W2:Y:S01]  /*2710*/  LDG.E R18, desc[UR10][R12.64+-0xff8] ;  /* 0xfff0080a0c127981 */ /* 0x000ea2000c1e1900 */
[----:B------:R-:W-:-:S03]  /*2720*/  IADD3 R21, P3, P1, R15, R24, R14 ;  /* 0x000000180f157210 */ /* 0x000fc6000797e00e */
[----:B------:R-:W5:Y:S04]  /*2730*/  LDG.E R24, desc[UR10][R12.64+-0xffc] ;  /* 0xfff0040a0c187981 */ /* 0x000f68000c1e1900 */
[----:B------:R-:W2:Y:S01]  /*2740*/  LDG.E R15, desc[UR10][R12.64+0x8] ;  /* 0x0000080a0c0f7981 */ /* 0x000ea2000c1e1900 */
[----:B------:R-:W-:-:S03]  /*2750*/  IADD3 R10, P4, P5, R19, R22, R16 ;  /* 0x00000016130a7210 */ /* 0x000fc60007d9e010 */
[----:B------:R-:W4:Y:S04]  /*2760*/  LDG.E R22, desc[UR10][R12.64+0x1000] ;  /* 0x0010000a0c167981 */ /* 0x000f28000c1e1900 */
[----:B------:R-:W2:Y:S04]  /*2770*/  LDG.E R19, desc[UR10][R12.64+-0xff4] ;  /* 0xfff00c0a0c137981 */ /* 0x000ea8000c1e1900 */
[----:B------:R-:W2:Y:S04]  /*2780*/  LDG.E R16, desc[UR10][R12.64+0xc] ;  /* 0x00000c0a0c107981 */ /* 0x000ea8000c1e1900 */
[----:B------:R0:W2:Y:S01]  /*2790*/  LDG.E R14, desc[UR10][R12.64+0x100c] ;  /* 0x00100c0a0c0e7981 */ /* 0x0000a2000c1e1900 */
[----:B------:R-:W-:Y:S01]  /*27a0*/  UIADD3 UR4, UPT, UPT, UR4, 0x8, URZ ;  /* 0x0000000804047890 */ /* 0x000fe2000fffe0ff */
[----:B------:R-:W-:-:S02]  /*27b0*/  IADD3.X R0, PT, PT, RZ, R0, RZ, P0, P2 ;  /* 0x00000000ff007210 */ /* 0x000fc400007e44ff */
[----:B------:R-:W-:Y:S01]  /*27c0*/  IADD3.X R9, PT, PT, RZ, R9, RZ, P4, P5 ;  /* 0x00000009ff097210 */ /* 0x000fe200027ea4ff */
[----:B------:R-:W-:Y:S01]  /*27d0*/  UISETP.NE.AND UP0, UPT, UR4, 0x400, UPT ;  /* 0x000004000400788c */ /* 0x000fe2000bf05270 */
[----:B---3--:R-:W-:-:S04]  /*27e0*/  IADD3 R10, P4, P5, R26, R10, R25 ;  /* 0x0000000a1a0a7210 */ /* 0x008fc80007d9e019 */
[----:B------:R-:W-:Y:S02]  /*27f0*/  IADD3.X R9, PT, PT, RZ, R9, RZ, P4, P5 ;  /* 0x00000009ff097210 */ /* 0x000fe400027ea4ff */
[----:B-----5:R-:W-:Y:S02]  /*2800*/  IADD3 R8, P0, P2, R24, R8, R23 ;  /* 0x0000000818087210 */ /* 0x020fe40007a1e017 */
[----:B------:R-:W-:Y:S02]  /*2810*/  IADD3.X R23, PT, PT, RZ, R17, RZ, P3, P1 ;  /* 0x00000011ff177210 */ /* 0x000fe40001fe24ff */
[----:B------:R-:W-:Y:S02]  /*2820*/  IADD3.X R17, PT, PT, RZ, R0, RZ, P0, P2 ;  /* 0x00000000ff117210 */ /* 0x000fe400007e44ff */
[----:B----4-:R-:W-:Y:S02]  /*2830*/  IADD3 R20, P3, P1, R20, R21, R22 ;  /* 0x0000001514147210 */ /* 0x010fe4000797e016 */
[----:B--2---:R-:W-:-:S02]  /*2840*/  IADD3 R0, P2, P0, R19, R8, R18 ;  /* 0x0000000813007210 */ /* 0x004fc4000785e012 */
[----:B------:R-:W-:Y:S02]  /*2850*/  IADD3 R8, P4, P5, R16, R10, R15 ;  /* 0x0000000a10087210 */ /* 0x000fe40007d9e00f */
[----:B------:R-:W-:Y:S02]  /*2860*/  IADD3 R15, P6, PT, R12, 0x20, RZ ;  /* 0x000000200c0f7810 */ /* 0x000fe40007fde0ff */
[----:B0-----:R-:W-:Y:S02]  /*2870*/  IADD3.X R12, PT, PT, RZ, R23, RZ, P3, P1 ;  /* 0x00000017ff0c7210 */ /* 0x001fe40001fe24ff */
[----:B------:R-:W-:Y:S01]  /*2880*/  IADD3 R10, P1, P3, R14, R20, R11 ;  /* 0x000000140e0a7210 */ /* 0x000fe20007b3e00b */
[----:B------:R-:W-:Y:S01]  /*2890*/  IMAD.X R13, RZ, RZ, R13, P6 ;  /* 0x000000ffff0d7224 */ /* 0x000fe200030e060d */
[----:B------:R-:W-:Y:S02]  /*28a0*/  IADD3.X R17, PT, PT, RZ, R17, RZ, P2, P0 ;  /* 0x00000011ff117210 */ /* 0x000fe400017e04ff */
[----:B------:R-:W-:-:S02]  /*28b0*/  IADD3.X R9, PT, PT, RZ, R9, RZ, P4, P5 ;  /* 0x00000009ff097210 */ /* 0x000fc400027ea4ff */
[----:B------:R-:W-:Y:S01]  /*28c0*/  IADD3.X R11, PT, PT, RZ, R12, RZ, P1, P3 ;  /* 0x0000000cff0b7210 */ /* 0x000fe20000fe64ff */
[----:B------:R-:W-:Y:S06]  /*28d0*/  BRA.U UP0, `(.L_x_60) ;  /* 0xfffffffd00287547 */ /* 0x000fec000b83ffff */
[----:B------:R-:W-:Y:S02]  /*28e0*/  ISETP.NE.U32.AND P0, PT, R0, RZ, PT ;  /* 0x000000ff0000720c */ /* 0x000fe40003f05070 */
[----:B------:R-:W-:Y:S02]  /*28f0*/  CS2R R30, SRZ ;  /* 0x00000000001e7805 */ /* 0x000fe4000001ff00 */
[----:B------:R-:W-:-:S13]  /*2900*/  ISETP.NE.AND.EX P0, PT, R17, RZ, PT, P0 ;  /* 0x000000ff1100720c */ /* 0x000fda0003f05300 */
[----:B------:R-:W-:Y:S05]  /*2910*/  @!P0 BRA `(.L_x_61) ;  /* 0x00000000005c8947 */ /* 0x000fea0003800000 */
[----:B------:R-:W-:Y:S01]  /*2920*/  IMAD.MOV.U32 R16, RZ, RZ, R0 ;  /* 0x000000ffff107224 */ /* 0x000fe200078e0000 */
[----:B------:R-:W0:Y:S01]  /*2930*/  LDS.64 R18, [UR8+0x3000] ;  /* 0x00300008ff127984 */ /* 0x000e220008000a00 */
[----:B------:R-:W-:-:S04]  /*2940*/  IMAD.MOV.U32 R20, RZ, RZ, 0x1 ;  /* 0x00000001ff147424 */ /* 0x000fc800078e00ff */
[----:B------:R-:W2:Y:S08]  /*2950*/  I2F.F64.U64 R16, R16 ;  /* 0x0000001000107312 */ /* 0x000eb00000301800 */
[----:B--2---:R-:W2:Y:S02]  /*2960*/  MUFU.RCP64H R21, R17 ;  /* 0x0000001100157308 */ /* 0x004ea40000001800 */
[----:B--2---:R-:W-:-:S06]  /*2970*/  DFMA R12, -R16, R20, 1 ;  /* 0x3ff00000100c742b */ /* 0x004fcc0000000114 */
[----:B0-----:R-:W0:Y:S02]  /*2980*/  I2F.F64.U64 R18, R18 ;  /* 0x0000001200127312 */ /* 0x001e240000301800 */
[----:B------:R-:W-:-:S08]  /*2990*/  DFMA R12, R12, R12, R12 ;  /* 0x0000000c0c0c722b */ /* 0x000fd0000000000c */
[----:B------:R-:W-:Y:S01]  /*29a0*/  DFMA R20, R20, R12, R20 ;  /* 0x0000000c1414722b */ /* 0x000fe20000000014 */
[----:B0-----:R-:W-:-:S07]  /*29b0*/  FSETP.GEU.AND P1, PT, |R19|, 6.5827683646048100446e-37, PT ;  /* 0x036000001300780b */ /* 0x001fce0003f2e200 */
[----:B------:R-:W-:-:S08]  /*29c0*/  DFMA R12, -R16, R20, 1 ;  /* 0x3ff00000100c742b */ /* 0x000fd00000000114 */
[----:B------:R-:W-:-:S08]  /*29d0*/  DFMA R20, R20, R12, R20 ;  /* 0x0000000c1414722b */ /* 0x000fd00000000014 */
[----:B------:R-:W-:-:S08]  /*29e0*/  DMUL R12, R18, R20 ;  /* 0x00000014120c7228 */ /* 0x000fd00000000000 */
[----:B------:R-:W-:-:S08]  /*29f0*/  DFMA R14, -R16, R12, R18 ;  /* 0x0000000c100e722b */ /* 0x000fd00000000112 */
[----:B------:R-:W-:-:S10]  /*2a00*/  DFMA R12, R20, R14, R12 ;  /* 0x0000000e140c722b */ /* 0x000fd4000000000c */
[----:B------:R-:W-:-:S05]  /*2a10*/  FFMA R0, RZ, R17, R13 ;  /* 0x00000011ff007223 */ /* 0x000fca000000000d */
[----:B------:R-:W-:-:S13]  /*2a20*/  FSETP.GT.AND P0, PT, |R0|, 1.469367938527859385e-39, PT ;  /* 0x001000000000780b */ /* 0x000fda0003f04200 */
[----:B------:R-:W-:Y:S05]  /*2a30*/  @P0 BRA P1, `(.L_x_62) ;  /* 0x0000000000100947 */ /* 0x000fea0000800000 */
[----:B------:R-:W-:-:S07]  /*2a40*/  MOV R0, 0x2a60 ;  /* 0x00002a6000007802 */ /* 0x000fce0000000f00 */
[----:B-1----:R-:W-:Y:S05]  /*2a50*/  CALL.REL.NOINC `($__internal_0_$__cuda_sm20_div_rn_f64_full) ;  /* 0x0000000800887944 */ /* 0x002fea0003c00000 */
[----:B------:R-:W-:Y:S02]  /*2a60*/  IMAD.MOV.U32 R12, RZ, RZ, R24 ;  /* 0x000000ffff0c7224 */ /* 0x000fe400078e0018 */
[----:B------:R-:W-:-:S07]  /*2a70*/  IMAD.MOV.U32 R13, RZ, RZ, R25 ;  /* 0x000000ffff0d7224 */ /* 0x000fce00078e0019 */
.L_x_62:
[----:B------:R-:W-:-:S11]  /*2a80*/  DMUL R30, R12, 10 ;  /* 0x402400000c1e7828 */ /* 0x000fd60000000000 */
.L_x_61:
[----:B------:R-:W-:Y:S02]  /*2a90*/  ISETP.NE.U32.AND P0, PT, R8, RZ, PT ;  /* 0x000000ff0800720c */ /* 0x000fe40003f05070 */
[----:B------:R-:W-:Y:S02]  /*2aa0*/  CS2R R12, SRZ ;  /* 0x00000000000c7805 */ /* 0x000fe4000001ff00 */
[----:B------:R-:W-:-:S13]  /*2ab0*/  ISETP.NE.AND.EX P0, PT, R9, RZ, PT, P0 ;  /* 0x000000ff0900720c */ /* 0x000fda0003f05300 */
[----:B------:R-:W-:Y:S05]  /*2ac0*/  @!P0 BRA `(.L_x_63) ;  /* 0x0000000000648947 */ /* 0x000fea0003800000 */
[----:B------:R-:W0:Y:S01]  /*2ad0*/  S2UR UR5, SR_CgaCtaId ;  /* 0x00000000000579c3 */ /* 0x000e220000008800 */
[----:B------:R-:W2:Y:S01]  /*2ae0*/  I2F.F64.U64 R16, R8 ;  /* 0x0000000800107312 */ /* 0x000ea20000301800 */
[----:B------:R-:W-:Y:S01]  /*2af0*/  UMOV UR4, 0x400 ;  /* 0x0000040000047882 */ /* 0x000fe20000000000 */
[----:B------:R-:W-:-:S06]  /*2b00*/  IMAD.MOV.U32 R12, RZ, RZ, 0x1 ;  /* 0x00000001ff0c7424 */ /* 0x000fcc00078e00ff */
[----:B--2---:R-:W2:Y:S01]  /*2b10*/  MUFU.RCP64H R13, R17 ;  /* 0x00000011000d7308 */ /* 0x004ea20000001800 */
[----:B0-----:R-:W-:-:S09]  /*2b20*/  ULEA UR4, UR5, UR4, 0x18 ;  /* 0x0000000405047291 */ /* 0x001fd2000f8ec0ff */
[----:B------:R-:W0:Y:S01]  /*2b30*/  LDS.64 R8, [UR4+0x5000] ;  /* 0x00500004ff087984 */ /* 0x000e220008000a00 */
[----:B--2---:R-:W-:-:S08]  /*2b40*/  DFMA R14, -R16, R12, 1 ;  /* 0x3ff00000100e742b */ /* 0x004fd0000000010c */
[----:B------:R-:W-:-:S08]  /*2b50*/  DFMA R14, R14, R14, R14 ;  /* 0x0000000e0e0e722b */ /* 0x000fd0000000000e */
[----:B------:R-:W-:-:S08]  /*2b60*/  DFMA R14, R12, R14, R12 ;  /* 0x0000000e0c0e722b */ /* 0x000fd0000000000c */
[----:B------:R-:W-:-:S08]  /*2b70*/  DFMA R12, -R16, R14, 1 ;  /* 0x3ff00000100c742b */ /* 0x000fd0000000010e */
[----:B------:R-:W-:Y:S01]  /*2b80*/  DFMA R12, R14, R12, R14 ;  /* 0x0000000c0e0c722b */ /* 0x000fe2000000000e */
[----:B0-----:R-:W0:Y:S07]  /*2b90*/  I2F.F64.U64 R18, R8 ;  /* 0x0000000800127312 */ /* 0x001e2e0000301800 */
[----:B0-----:R-:W-:Y:S01]  /*2ba0*/  DMUL R14, R18, R12 ;  /* 0x0000000c120e7228 */ /* 0x001fe20000000000 */
[----:B------:R-:W-:-:S07]  /*2bb0*/  FSETP.GEU.AND P1, PT, |R19|, 6.5827683646048100446e-37, PT ;  /* 0x036000001300780b */ /* 0x000fce0003f2e200 */
        /* <DEDUP_REMOVED lines=9> */
.L_x_64:
[----:B------:R-:W-:-:S11]  /*2c50*/  DMUL R12, R12, 10 ;  /* 0x402400000c0c7828 */ /* 0x000fd60000000000 */
.L_x_63:
        /* <DEDUP_REMOVED lines=28> */
.L_x_66:
[----:B------:R-:W-:-:S11]  /*2e20*/  DMUL R8, R8, 10 ;  /* 0x4024000008087828 */ /* 0x000fd60000000000 */
.L_x_65:
[----:B------:R-:W0:Y:S01]  /*2e30*/  MUFU.RCP64H R15, 10 ;  /* 0x40240000000f7908 */ /* 0x000e220000001800 */
[----:B------:R-:W-:Y:S02]  /*2e40*/  IMAD.MOV.U32 R10, RZ, RZ, 0x0 ;  /* 0x00000000ff0a7424 */ /* 0x000fe400078e00ff */
[----:B------:R-:W-:Y:S02]  /*2e50*/  IMAD.MOV.U32 R11, RZ, RZ, 0x40240000 ;  /* 0x40240000ff0b7424 */ /* 0x000fe400078e00ff */
[----:B------:R-:W-:-:S06]  /*2e60*/  IMAD.MOV.U32 R14, RZ, RZ, 0x1 ;  /* 0x00000001ff0e7424 */ /* 0x000fcc00078e00ff */
[----:B0-----:R-:W-:-:S08]  /*2e70*/  DFMA R16, R14, -R10, 1 ;  /* 0x3ff000000e10742b */ /* 0x001fd0000000080a */
[----:B------:R-:W-:Y:S01]  /*2e80*/  DFMA R18, R16, R16, R16 ;  /* 0x000000101012722b */ /* 0x000fe20000000010 */
[----:B------:R-:W-:Y:S02]  /*2e90*/  IMAD.MOV.U32 R17, RZ, RZ, 0x3fe00000 ;  /* 0x3fe00000ff117424 */ /* 0x000fe400078e00ff */
[----:B------:R-:W-:-:S03]  /*2ea0*/  IMAD.MOV.U32 R16, RZ, RZ, RZ ;  /* 0x000000ffff107224 */ /* 0x000fc600078e00ff */
[----:B------:R-:W-:Y:S02]  /*2eb0*/  LOP3.LUT R17, R17, 0x80000000, R31, 0xb8, !PT ;  /* 0x8000000011117812 */ /* 0x000fe400078eb81f */
[----:B------:R-:W-:-:S04]  /*2ec0*/  DFMA R14, R14, R18, R14 ;  /* 0x000000120e0e722b */ /* 0x000fc8000000000e */
[----:B------:R-:W-:-:S04]  /*2ed0*/  DADD.RZ R18, R16, R30 ;  /* 0x0000000010127229 */ /* 0x000fc8000000c01e */
[----:B------:R-:W-:-:S06]  /*2ee0*/  DFMA R10, R14, -R10, 1 ;  /* 0x3ff000000e0a742b */ /* 0x000fcc000000080a */
[----:B------:R-:W0:Y:S02]  /*2ef0*/  FRND.F64.TRUNC R18, R18 ;  /* 0x0000001200127313 */ /* 0x000e24000030d800 */
[----:B------:R-:W-:-:S08]  /*2f00*/  DFMA R10, R14, R10, R14 ;  /* 0x0000000a0e0a722b */ /* 0x000fd0000000000e */
[----:B0-----:R-:W-:Y:S01]  /*2f10*/  DMUL R14, R18, R10 ;  /* 0x0000000a120e7228 */ /* 0x001fe20000000000 */
[----:B------:R-:W-:-:S07]  /*2f20*/  FSETP.GEU.AND P1, PT, |R19|, 6.5827683646048100446e-37, PT ;  /* 0x036000001300780b */ /* 0x000fce0003f2e200 */
[----:B------:R-:W-:-:S08]  /*2f30*/  DFMA R16, R14, -10, R18 ;  /* 0xc02400000e10782b */ /* 0x000fd00000000012 */
[----:B------:R-:W-:-:S10]  /*2f40*/  DFMA R10, R10, R16, R14 ;  /* 0x000000100a0a722b */ /* 0x000fd4000000000e */
[----:B------:R-:W-:-:S05]  /*2f50*/  FFMA R0, RZ, 2.5625, R11 ;  /* 0x40240000ff007823 */ /* 0x000fca000000000b */
[----:B------:R-:W-:-:S13]  /*2f60*/  FSETP.GT.AND P0, PT, |R0|, 1.469367938527859385e-39, PT ;  /* 0x001000000000780b */ /* 0x000fda0003f04200 */
[----:B------:R-:W-:Y:S05]  /*2f70*/  @P0 BRA P1, `(.L_x_67) ;  /* 0x0000000000180947 */ /* 0x000fea0000800000 */
[----:B------:R-:W-:Y:S01]  /*2f80*/  IMAD.MOV.U32 R16, RZ, RZ, RZ ;  /* 0x000000ffff107224 */ /* 0x000fe200078e00ff */
[----:B------:R-:W-:Y:S01]  /*2f90*/  MOV R0, 0x2fc0 ;  /* 0x00002fc000007802 */ /* 0x000fe20000000f00 */
[----:B------:R-:W-:-:S07]  /*2fa0*/  IMAD.MOV.U32 R17, RZ, RZ, 0x40240000 ;  /* 0x40240000ff117424 */ /* 0x000fce00078e00ff */
[----:B-1----:R-:W-:Y:S05]  /*2fb0*/  CALL.REL.NOINC `($__internal_0_$__cuda_sm20_div_rn_f64_full) ;  /* 0x0000000400307944 */ /* 0x002fea0003c00000 */
[----:B------:R-:W-:Y:S02]  /*2fc0*/  IMAD.MOV.U32 R10, RZ, RZ, R24 ;  /* 0x000000ffff0a7224 */ /* 0x000fe400078e0018 */
[----:B------:R-:W-:-:S07]  /*2fd0*/  IMAD.MOV.U32 R11, RZ, RZ, R25 ;  /* 0x000000ffff0b7224 */ /* 0x000fce00078e0019 */
.L_x_67:
        /* <DEDUP_REMOVED lines=27> */
.L_x_68:
        /* <DEDUP_REMOVED lines=27> */
.L_x_69:
[----:B------:R-:W0:Y:S02]  /*3340*/  LDC.64 R16, c[0x0][0x380] ;  /* 0x0000e000ff107b82 */ /* 0x000e240000000a00 */
[----:B0-----:R-:W2:Y:S04]  /*3350*/  LDG.E R0, desc[UR10][R16.64+0x3000] ;  /* 0x0030000a10007981 */ /* 0x001ea8000c1e1900 */
[----:B------:R-:W2:Y:S04]  /*3360*/  LDG.E R19, desc[UR10][R16.64+0x3004] ;  /* 0x0030040a10137981 */ /* 0x000ea8000c1e1900 */
[----:B------:R-:W2:Y:S01]  /*3370*/  LDG.E R18, desc[UR10][R16.64+0x3008] ;  /* 0x0030080a10127981 */ /* 0x000ea2000c1e1900 */
[----:B------:R-:W0:Y:S01]  /*3380*/  LDC.64 R14, c[0x0][0x388] ;  /* 0x0000e200ff0e7b82 */ /* 0x000e220000000a00 */
[----:B------:R-:W-:-:S02]  /*3390*/  ISETP.NE.AND P0, PT, R6, 0x400, PT ;  /* 0x000004000600780c */ /* 0x000fc40003f05270 */
[----:B------:R-:W-:Y:S02]  /*33a0*/  ISETP.NE.AND P1, PT, R4, 0x400, PT ;  /* 0x000004000400780c */ /* 0x000fe40003f25270 */
[----:B-1----:R-:W-:Y:S02]  /*33b0*/  ISETP.NE.AND P2, PT, R2, 0x400, PT ;  /* 0x000004000200780c */ /* 0x002fe40003f45270 */
[----:B------:R-:W-:Y:S02]  /*33c0*/  SEL R6, R6, 0xffffffff, P0 ;  /* 0xffffffff06067807 */ /* 0x000fe40000000000 */
[----:B------:R-:W-:Y:S02]  /*33d0*/  SEL R4, R4, 0xffffffff, P1 ;  /* 0xffffffff04047807 */ /* 0x000fe40000800000 */
[----:B------:R-:W-:Y:S01]  /*33e0*/  SEL R2, R2, 0xffffffff, P2 ;  /* 0xffffffff02027807 */ /* 0x000fe20001000000 */
[----:B0-----:R-:W-:Y:S04]  /*33f0*/  STG.E.64 desc[UR10][R14.64], R6 ;  /* 0x000000060e007986 */ /* 0x001fe8000c101b0a */
[----:B------:R-:W-:Y:S04]  /*3400*/  STG.E.64 desc[UR10][R14.64+0x8], R4 ;  /* 0x000008040e007986 */ /* 0x000fe8000c101b0a */
[----:B------:R-:W-:Y:S04]  /*3410*/  STG.E.64 desc[UR10][R14.64+0x10], R2 ;  /* 0x000010020e007986 */ /* 0x000fe8000c101b0a */
[----:B------:R-:W-:Y:S04]  /*3420*/  STG.E.64 desc[UR10][R14.64+0x18], R10 ;  /* 0x0000180a0e007986 */ /* 0x000fe8000c101b0a */
[----:B------:R-:W-:Y:S04]  /*3430*/  STG.E.64 desc[UR10][R14.64+0x20], R12 ;  /* 0x0000200c0e007986 */ /* 0x000fe8000c101b0a */
[----:B------:R-:W-:Y:S01]  /*3440*/  STG.E.64 desc[UR10][R14.64+0x28], R8 ;  /* 0x000028080e007986 */ /* 0x000fe2000c101b0a */
[----:B--2---:R-:W-:-:S05]  /*3450*/  VIMNMX3.U32 R19, R19, R18, R0, !PT ;  /* 0x000000121313720f */ /* 0x004fca0007800000 */
[----:B------:R-:W-:Y:S01]  /*3460*/  STG.E desc[UR10][R14.64+0x30], R19 ;  /* 0x000030130e007986 */ /* 0x000fe2000c10190a */
[----:B------:R-:W-:Y:S05]  /*3470*/  EXIT ;  /* 0x000000000000794d */ /* 0x000fea0003800000 */
        .weak           $__internal_0_$__cuda_sm20_div_rn_f64_full
        .type           $__internal_0_$__cuda_sm20_div_rn_f64_full,@function
        .size           $__internal_0_$__cuda_sm20_div_rn_f64_full,(.L_x_76 - $__internal_0_$__cuda_sm20_div_rn_f64_full)
$__internal_0_$__cuda_sm20_div_rn_f64_full:
[C---:B------:R-:W-:Y:S01]  /*3480*/  FSETP.GEU.AND P0, PT, |R17|.reuse, 1.469367938527859385e-39, PT ;  /* 0x001000001100780b */ /* 0x040fe20003f0e200 */
[----:B------:R-:W-:Y:S01]  /*3490*/  IMAD.MOV.U32 R20, RZ, RZ, 0x1 ;  /* 0x00000001ff147424 */ /* 0x000fe200078e00ff */
[C---:B------:R-:W-:Y:S01]  /*34a0*/  LOP3.LUT R14, R17.reuse, 0x800fffff, RZ, 0xc0, !PT ;  /* 0x800fffff110e7812 */ /* 0x040fe200078ec0ff */
[----:B------:R-:W-:Y:S01]  /*34b0*/  IMAD.MOV.U32 R25, RZ, RZ, 0x1ca00000 ;  /* 0x1ca00000ff197424 */ /* 0x000fe200078e00ff */
[----:B------:R-:W-:Y:S02]  /*34c0*/  LOP3.LUT R27, R17, 0x7ff00000, RZ, 0xc0, !PT ;  /* 0x7ff00000111b7812 */ /* 0x000fe400078ec0ff */
[----:B------:R-:W-:Y:S01]  /*34d0*/  LOP3.LUT R15, R14, 0x3ff00000, RZ, 0xfc, !PT ;  /* 0x3ff000000e0f7812 */ /* 0x000fe200078efcff */
[----:B------:R-:W-:Y:S01]  /*34e0*/  IMAD.MOV.U32 R14, RZ, RZ, R16 ;  /* 0x000000ffff0e7224 */ /* 0x000fe200078e0010 */
[----:B------:R-:W-:-:S04]  /*34f0*/  LOP3.LUT R24, R19, 0x7ff00000, RZ, 0xc0, !PT ;  /* 0x7ff0000013187812 */ /* 0x000fc800078ec0ff */
[----:B------:R-:W-:Y:S01]  /*3500*/  ISETP.GE.U32.AND P1, PT, R24, R27, PT ;  /* 0x0000001b1800720c */ /* 0x000fe20003f26070 */
[----:B------:R-:W-:Y:S01]  /*3510*/  @!P0 DMUL R14, R16, 8.98846567431157953865e+307 ;  /* 0x7fe00000100e8828 */ /* 0x000fe20000000000 */
[----:B------:R-:W-:-:S05]  /*3520*/  IMAD.MOV.U32 R26, RZ, RZ, R24 ;  /* 0x000000ffff1a7224 */ /* 0x000fca00078e0018 */
[----:B------:R-:W0:Y:S02]  /*3530*/  MUFU.RCP64H R21, R15 ;  /* 0x0000000f00157308 */ /* 0x000e240000001800 */
[----:B0-----:R-:W-:-:S08]  /*3540*/  DFMA R28, R20, -R14, 1 ;  /* 0x3ff00000141c742b */ /* 0x001fd0000000080e */
[----:B------:R-:W-:-:S08]  /*3550*/  DFMA R28, R28, R28, R28 ;  /* 0x0000001c1c1c722b */ /* 0x000fd0000000001c */
[----:B------:R-:W-:Y:S01]  /*3560*/  DFMA R28, R20, R28, R20 ;  /* 0x0000001c141c722b */ /* 0x000fe20000000014 */
[----:B------:R-:W-:Y:S01]  /*3570*/  SEL R21, R25, 0x63400000, !P1 ;  /* 0x6340000019157807 */ /* 0x000fe20004800000 */
[----:B------:R-:W-:Y:S01]  /*3580*/  IMAD.MOV.U32 R20, RZ, RZ, R18 ;  /* 0x000000ffff147224 */ /* 0x000fe200078e0012 */
[----:B------:R-:W-:Y:S02]  /*3590*/  FSETP.GEU.AND P1, PT, |R19|, 1.469367938527859385e-39, PT ;  /* 0x001000001300780b */ /* 0x000fe40003f2e200 */
[----:B------:R-:W-:-:S03]  /*35a0*/  LOP3.LUT R21, R21, 0x800fffff, R19, 0xf8, !PT ;  /* 0x800fffff15157812 */ /* 0x000fc600078ef813 */
[----:B------:R-:W-:-:S08]  /*35b0*/  DFMA R22, R28, -R14, 1 ;  /* 0x3ff000001c16742b */ /* 0x000fd0000000080e */
[----:B------:R-:W-:Y:S01]  /*35c0*/  DFMA R28, R28, R22, R28 ;  /* 0x000000161c1c722b */ /* 0x000fe2000000001c */
[----:B------:R-:W-:Y:S10]  /*35d0*/  @P1 BRA `(.L_x_70) ;  /* 0x0000000000201947 */ /* 0x000ff40003800000 */
[----:B------:R-:W-:Y:S01]  /*35e0*/  LOP3.LUT R23, R17, 0x7ff00000, RZ, 0xc0, !PT ;  /* 0x7ff0000011177812 */ /* 0x000fe200078ec0ff */
[----:B------:R-:W-:-:S03]  /*35f0*/  IMAD.MOV.U32 R22, RZ, RZ, RZ ;  /* 0x000000ffff167224 */ /* 0x000fc600078e00ff */
[----:B------:R-:W-:-:S04]  /*3600*/  ISETP.GE.U32.AND P1, PT, R24, R23, PT ;  /* 0x000000171800720c */ /* 0x000fc80003f26070 */
[----:B------:R-:W-:-:S04]  /*3610*/  SEL R23, R25, 0x63400000, !P1 ;  /* 0x6340000019177807 */ /* 0x000fc80004800000 */
[----:B------:R-:W-:-:S04]  /*3620*/  LOP3.LUT R23, R23, 0x80000000, R19, 0xf8, !PT ;  /* 0x8000000017177812 */ /* 0x000fc800078ef813 */
[----:B------:R-:W-:-:S06]  /*3630*/  LOP3.LUT R23, R23, 0x100000, RZ, 0xfc, !PT ;  /* 0x0010000017177812 */ /* 0x000fcc00078efcff */
[----:B------:R-:W-:-:S10]  /*3640*/  DFMA R20, R20, 2, -R22 ;  /* 0x400000001414782b */ /* 0x000fd40000000816 */
[----:B------:R-:W-:-:S07]  /*3650*/  LOP3.LUT R26, R21, 0x7ff00000, RZ, 0xc0, !PT ;  /* 0x7ff00000151a7812 */ /* 0x000fce00078ec0ff */
.L_x_70:
[----:B------:R-:W-:Y:S01]  /*3660*/  DMUL R32, R28, R20 ;  /* 0x000000141c207228 */ /* 0x000fe20000000000 */
[----:B------:R-:W-:-:S07]  /*3670*/  @!P0 LOP3.LUT R27, R15, 0x7ff00000, RZ, 0xc0, !PT ;  /* 0x7ff000000f1b8812 */ /* 0x000fce00078ec0ff */
[----:B------:R-:W-:-:S08]  /*3680*/  DFMA R22, R32, -R14, R20 ;  /* 0x8000000e2016722b */ /* 0x000fd00000000014 */
[----:B------:R-:W-:Y:S01]  /*3690*/  DFMA R22, R28, R22, R32 ;  /* 0x000000161c16722b */ /* 0x000fe20000000020 */
[----:B------:R-:W-:-:S05]  /*36a0*/  VIADD R28, R26, 0xffffffff ;  /* 0xffffffff1a1c7836 */ /* 0x000fca0000000000 */
[----:B------:R-:W-:Y:S01]  /*36b0*/  ISETP.GT.U32.AND P0, PT, R28, 0x7feffffe, PT ;  /* 0x7feffffe1c00780c */ /* 0x000fe20003f04070 */
[----:B------:R-:W-:-:S05]  /*36c0*/  VIADD R28, R27, 0xffffffff ;  /* 0xffffffff1b1c7836 */ /* 0x000fca0000000000 */
[----:B------:R-:W-:-:S13]  /*36d0*/  ISETP.GT.U32.OR P0, PT, R28, 0x7feffffe, P0 ;  /* 0x7feffffe1c00780c */ /* 0x000fda0000704470 */
[----:B------:R-:W-:Y:S05]  /*36e0*/  @P0 BRA `(.L_x_71) ;  /* 0x00000000006c0947 */ /* 0x000fea0003800000 */
[----:B------:R-:W-:Y:S01]  /*36f0*/  LOP3.LUT R19, R17, 0x7ff00000, RZ, 0xc0, !PT ;  /* 0x7ff0000011137812 */ /* 0x000fe200078ec0ff */
[----:B------:R-:W-:-:S03]  /*3700*/  IMAD.MOV.U32 R26, RZ, RZ, RZ ;  /* 0x000000ffff1a7224 */ /* 0x000fc600078e00ff */
[CC--:B------:R-:W-:Y:S02]  /*3710*/  VIADDMNMX R18, R24.reuse, -R19.reuse, 0xb9600000, !PT ;  /* 0xb960000018127446 */ /* 0x0c0fe40007800913 */
[----:B------:R-:W-:Y:S02]  /*3720*/  ISETP.GE.U32.AND P0, PT, R24, R19, PT ;  /* 0x000000131800720c */ /* 0x000fe40003f06070 */
[----:B------:R-:W-:Y:S02]  /*3730*/  VIMNMX R18, PT, PT, R18, 0x46a00000, PT ;  /* 0x46a0000012127848 */ /* 0x000fe40003fe0100 */
[----:B------:R-:W-:-:S05]  /*3740*/  SEL R25, R25, 0x63400000, !P0 ;  /* 0x6340000019197807 */ /* 0x000fca0004000000 */
[----:B------:R-:W-:-:S04]  /*3750*/  IMAD.IADD R18, R18, 0x1, -R25 ;  /* 0x0000000112127824 */ /* 0x000fc800078e0a19 */
[----:B------:R-:W-:-:S06]  /*3760*/  VIADD R27, R18, 0x7fe00000 ;  /* 0x7fe00000121b7836 */ /* 0x000fcc0000000000 */
[----:B------:R-:W-:-:S10]  /*3770*/  DMUL R24, R22, R26 ;  /* 0x0000001a16187228 */ /* 0x000fd40000000000 */
[----:B------:R-:W-:-:S13]  /*3780*/  FSETP.GTU.AND P0, PT, |R25|, 1.469367938527859385e-39, PT ;  /* 0x001000001900780b */ /* 0x000fda0003f0c200 */
[----:B------:R-:W-:Y:S05]  /*3790*/  @P0 BRA `(.L_x_72) ;  /* 0x0000000000940947 */ /* 0x000fea0003800000 */
[----:B------:R-:W-:Y:S01]  /*37a0*/  DFMA R14, R22, -R14, R20 ;  /* 0x8000000e160e722b */ /* 0x000fe20000000014 */
[----:B------:R-:W-:-:S09]  /*37b0*/  IMAD.MOV.U32 R26, RZ, RZ, RZ ;  /* 0x000000ffff1a7224 */ /* 0x000fd200078e00ff */
[C---:B------:R-:W-:Y:S02]  /*37c0*/  FSETP.NEU.AND P0, PT, R15.reuse, RZ, PT ;  /* 0x000000ff0f00720b */ /* 0x040fe40003f0d000 */
[----:B------:R-:W-:-:S04]  /*37d0*/  LOP3.LUT R17, R15, 0x80000000, R17, 0x48, !PT ;  /* 0x800000000f117812 */ /* 0x000fc800078e4811 */
[----:B------:R-:W-:-:S07]  /*37e0*/  LOP3.LUT R27, R17, R27, RZ, 0xfc, !PT ;  /* 0x0000001b111b7212 */ /* 0x000fce00078efcff */
[----:B------:R-:W-:Y:S05]  /*37f0*/  @!P0 BRA `(.L_x_72) ;  /* 0x00000000007c8947 */ /* 0x000fea0003800000 */
[----:B------:R-:W-:Y:S02]  /*3800*/  IMAD.MOV R15, RZ, RZ, -R18 ;  /* 0x000000ffff0f7224 */ /* 0x000fe400078e0a12 */
[----:B------:R-:W-:-:S06]  /*3810*/  IMAD.MOV.U32 R14, RZ, RZ, RZ ;  /* 0x000000ffff0e7224 */ /* 0x000fcc00078e00ff */
[----:B------:R-:W-:Y:S02]  /*3820*/  DFMA R14, R24, -R14, R22 ;  /* 0x8000000e180e722b */ /* 0x000fe40000000016 */
[----:B------:R-:W-:-:S04]  /*3830*/  DMUL.RP R22, R22, R26 ;  /* 0x0000001a16167228 */ /* 0x000fc80000008000 */
[----:B------:R-:W-:-:S04]  /*3840*/  IADD3 R14, PT, PT, -R18, -0x43300000, RZ ;  /* 0xbcd00000120e7810 */ /* 0x000fc80007ffe1ff */
[----:B------:R-:W-:Y:S02]  /*3850*/  FSETP.NEU.AND P0, PT, |R15|, R14, PT ;  /* 0x0000000e0f00720b */ /* 0x000fe40003f0d200 */
[----:B------:R-:W-:Y:S02]  /*3860*/  LOP3.LUT R17, R23, R17, RZ, 0x3c, !PT ;  /* 0x0000001117117212 */ /* 0x000fe400078e3cff */
[----:B------:R-:W-:Y:S02]  /*3870*/  FSEL R24, R22, R24, !P0 ;  /* 0x0000001816187208 */ /* 0x000fe40004000000 */
[----:B------:R-:W-:Y:S01]  /*3880*/  FSEL R25, R17, R25, !P0 ;  /* 0x0000001911197208 */ /* 0x000fe20004000000 */
[----:B------:R-:W-:Y:S06]  /*3890*/  BRA `(.L_x_72) ;  /* 0x0000000000547947 */ /* 0x000fec0003800000 */
.L_x_71:
[----:B------:R-:W-:-:S14]  /*38a0*/  DSETP.NAN.AND P0, PT, R18, R18, PT ;  /* 0x000000121200722a */ /* 0x000fdc0003f08000 */
[----:B------:R-:W-:Y:S05]  /*38b0*/  @P0 BRA `(.L_x_73) ;  /* 0x0000000000440947 */ /* 0x000fea0003800000 */
[----:B------:R-:W-:-:S14]  /*38c0*/  DSETP.NAN.AND P0, PT, R16, R16, PT ;  /* 0x000000101000722a */ /* 0x000fdc0003f08000 */
[----:B------:R-:W-:Y:S05]  /*38d0*/  @P0 BRA `(.L_x_74) ;  /* 0x0000000000300947 */ /* 0x000fea0003800000 */
[----:B------:R-:W-:Y:S01]  /*38e0*/  ISETP.NE.AND P0, PT, R26, R27, PT ;  /* 0x0000001b1a00720c */ /* 0x000fe20003f05270 */
[----:B------:R-:W-:Y:S02]  /*38f0*/  IMAD.MOV.U32 R24, RZ, RZ, 0x0 ;  /* 0x00000000ff187424 */ /* 0x000fe400078e00ff */
[----:B------:R-:W-:-:S10]  /*3900*/  IMAD.MOV.U32 R25, RZ, RZ, -0x80000 ;  /* 0xfff80000ff197424 */ /* 0x000fd400078e00ff */
[----:B------:R-:W-:Y:S05]  /*3910*/  @!P0 BRA `(.L_x_72) ;  /* 0x0000000000348947 */ /* 0x000fea0003800000 */
[----:B------:R-:W-:Y:S02]  /*3920*/  ISETP.NE.AND P0, PT, R26, 0x7ff00000, PT ;  /* 0x7ff000001a00780c */ /* 0x000fe40003f05270 */
[----:B------:R-:W-:Y:S02]  /*3930*/  LOP3.LUT R25, R19, 0x80000000, R17, 0x48, !PT ;  /* 0x8000000013197812 */ /* 0x000fe400078e4811 */
[----:B------:R-:W-:-:S13]  /*3940*/  ISETP.EQ.OR P0, PT, R27, RZ, !P0 ;  /* 0x000000ff1b00720c */ /* 0x000fda0004702670 */
[----:B------:R-:W-:Y:S01]  /*3950*/  @P0 LOP3.LUT R14, R25, 0x7ff00000, RZ, 0xfc, !PT ;  /* 0x7ff00000190e0812 */ /* 0x000fe200078efcff */
[----:B------:R-:W-:Y:S02]  /*3960*/  @!P0 IMAD.MOV.U32 R24, RZ, RZ, RZ ;  /* 0x000000ffff188224 */ /* 0x000fe400078e00ff */
[----:B------:R-:W-:Y:S02]  /*3970*/  @P0 IMAD.MOV.U32 R24, RZ, RZ, RZ ;  /* 0x000000ffff180224 */ /* 0x000fe400078e00ff */
[----:B------:R-:W-:Y:S01]  /*3980*/  @P0 IMAD.MOV.U32 R25, RZ, RZ, R14 ;  /* 0x000000ffff190224 */ /* 0x000fe200078e000e */
[----:B------:R-:W-:Y:S06]  /*3990*/  BRA `(.L_x_72) ;  /* 0x0000000000147947 */ /* 0x000fec0003800000 */
.L_x_74:
[----:B------:R-:W-:Y:S01]  /*39a0*/  LOP3.LUT R25, R17, 0x80000, RZ, 0xfc, !PT ;  /* 0x0008000011197812 */ /* 0x000fe200078efcff */
[----:B------:R-:W-:Y:S01]  /*39b0*/  IMAD.MOV.U32 R24, RZ, RZ, R16 ;  /* 0x000000ffff187224 */ /* 0x000fe200078e0010 */
[----:B------:R-:W-:Y:S06]  /*39c0*/  BRA `(.L_x_72) ;  /* 0x0000000000087947 */ /* 0x000fec0003800000 */
.L_x_73:
[----:B------:R-:W-:Y:S01]  /*39d0*/  LOP3.LUT R25, R19, 0x80000, RZ, 0xfc, !PT ;  /* 0x0008000013197812 */ /* 0x000fe200078efcff */
[----:B------:R-:W-:-:S07]  /*39e0*/  IMAD.MOV.U32 R24, RZ, RZ, R18 ;  /* 0x000000ffff187224 */ /* 0x000fce00078e0012 */
.L_x_72:
[----:B------:R-:W-:Y:S02]  /*39f0*/  IMAD.MOV.U32 R14, RZ, RZ, R0 ;  /* 0x000000ffff0e7224 */ /* 0x000fe400078e0000 */
[----:B------:R-:W-:-:S04]  /*3a00*/  IMAD.MOV.U32 R15, RZ, RZ, 0x0 ;  /* 0x00000000ff0f7424 */ /* 0x000fc800078e00ff */
[----:B------:R-:W-:Y:S05]  /*3a10*/  RET.REL.NODEC R14 `(histgram_status_kernel) ;  /* 0xffffffc40e787950 */ /* 0x000fea0003c3ffff */
.L_x_75:
[----:B------:R-:W-:-:S00]  /*3a20*/  BRA `(.L_x_75) ;  /* 0xfffffffc00fc7947 */ /* 0x000fc0000383ffff */
[----:B------:R-:W-:-:S00]  /*3a30*/  NOP ;  /* 0x0000000000007918 */ /* 0x000fc00000000000 */
        /* <DEDUP_REMOVED lines=12> */
.L_x_76:


//--------------------- .nv.shared.histgram_status_kernel --------------------------
	.section	.nv.shared.histgram_status_kernel,"aw",@nobits
	.sectionflags	@""
	.align	8
.nv.shared.histgram_status_kernel:
	.zero		37888


//--------------------- .nv.shared.reserved.0     --------------------------
	.section	.nv.shared.reserved.0,"aw",@nobits
	.weak		__nv_reservedSMEM_offset_0_alias
	.size		__nv_reservedSMEM_offset_0_alias, 0, 64
	.other		__nv_reservedSMEM_offset_0_alias,@"STO_CUDA_RESERVED_SHARED STV_DEFAULT"
__nv_reservedSMEM_offset_0_alias:
	.zero		0
	.zero		64


//--------------------- .nv.constant0.histgram_status_kernel --------------------------
	.section	.nv.constant0.histgram_status_kernel,"a",@progbits
	.sectionflags	@""
	.align	4
.nv.constant0.histgram_status_kernel:
	.zero		912


//--------------------- SYMBOLS --------------------------

	.type		.nv.reservedSmem.offset0,@object
	.size		.nv.reservedSmem.offset0,0x4
	.type		.nv.reservedSmem.cap,@object
	.size		.nv.reservedSmem.cap,0x4
